//
// Generated by NVIDIA NVVM Compiler
//
// Compiler Build ID: CL-36424714
// Cuda compilation tools, release 13.0, V13.0.88
// Based on NVVM 20.0.0
//

.version 9.0
.target sm_100
.address_size 64

	// .globl	_Z24reduce_neighbored_globalPiS_i
// _ZZ36reduce_neighbored_conflict_divergentPiS_iE3buf has been demoted
// _ZZ39reduce_neighbored_conflict_nondivergentPiS_iE3buf has been demoted
// _ZZ42reduce_interleaved_noconflict_nondivergentPiS_iE3buf has been demoted
// _ZZ51reduce_interleaved_noconflict_nondivergent_unrolledPiS_iE3buf has been demoted
// _ZZ61reduce_interleaved_noconflict_nondivergent_completelyunrolledILj512EEvPiS0_iE3buf has been demoted

.visible .entry _Z24reduce_neighbored_globalPiS_i(
	.param .u64 .ptr .align 1 _Z24reduce_neighbored_globalPiS_i_param_0,
	.param .u64 .ptr .align 1 _Z24reduce_neighbored_globalPiS_i_param_1,
	.param .u32 _Z24reduce_neighbored_globalPiS_i_param_2
)
{
	.reg .pred 	%p<13>;
	.reg .b32 	%r<62>;
	.reg .b64 	%rd<20>;

	ld.param.u64 	%rd8, [_Z24reduce_neighbored_globalPiS_i_param_0];
	ld.param.u64 	%rd9, [_Z24reduce_neighbored_globalPiS_i_param_1];
	ld.param.u32 	%r26, [_Z24reduce_neighbored_globalPiS_i_param_2];
	cvta.to.global.u64 	%rd10, %rd9;
	cvta.to.global.u64 	%rd1, %rd8;
	mov.u32 	%r1, %tid.x;
	mov.u32 	%r28, %ctaid.x;
	mov.u32 	%r2, %ntid.x;
	mad.lo.s32 	%r29, %r28, %r2, %r1;
	mov.u32 	%r30, %nctaid.x;
	mul.lo.s32 	%r3, %r2, %r30;
	add.s32 	%r4, %r29, %r3;
	mul.wide.s32 	%rd11, %r29, 4;
	add.s64 	%rd2, %rd1, %rd11;
	mul.wide.u32 	%rd12, %r28, 4;
	add.s64 	%rd3, %rd10, %rd12;
	shl.b32 	%r31, %r30, 1;
	add.s32 	%r32, %r28, %r31;
	mad.lo.s32 	%r33, %r2, %r32, %r1;
	max.s32 	%r34, %r26, %r33;
	sub.s32 	%r35, %r34, %r33;
	setp.ne.s32 	%p1, %r35, 0;
	selp.u32 	%r5, 1, 0, %p1;
	selp.s32 	%r36, -1, 0, %p1;
	add.s32 	%r6, %r35, %r36;
	mul.wide.s32 	%rd4, %r3, 4;
	add.s64 	%rd5, %rd2, %rd4;
	add.s32 	%r7, %r4, %r3;
	add.s64 	%rd6, %rd5, %rd4;
	add.s32 	%r8, %r7, %r3;
	add.s64 	%rd7, %rd6, %rd4;
	add.s32 	%r9, %r8, %r3;
	mov.b32 	%r56, 0;
	div.u32 	%r37, %r6, %r3;
	add.s32 	%r12, %r37, %r5;
$L__BB0_1:
	setp.ge.s32 	%p2, %r4, %r26;
	@%p2 bra 	$L__BB0_8;
	ld.global.u32 	%r57, [%rd2];
	and.b32  	%r13, %r12, 3;
	setp.eq.s32 	%p3, %r13, 3;
	mov.u32 	%r58, %r4;
	@%p3 bra 	$L__BB0_6;
	ld.global.u32 	%r38, [%rd5];
	add.s32 	%r57, %r57, %r38;
	st.global.u32 	[%rd2], %r57;
	setp.eq.s32 	%p4, %r13, 0;
	mov.u32 	%r58, %r7;
	@%p4 bra 	$L__BB0_6;
	ld.global.u32 	%r39, [%rd6];
	add.s32 	%r57, %r57, %r39;
	st.global.u32 	[%rd2], %r57;
	setp.eq.s32 	%p5, %r13, 1;
	mov.u32 	%r58, %r8;
	@%p5 bra 	$L__BB0_6;
	ld.global.u32 	%r40, [%rd7];
	add.s32 	%r57, %r57, %r40;
	st.global.u32 	[%rd2], %r57;
	mov.u32 	%r58, %r9;
$L__BB0_6:
	setp.lt.u32 	%p6, %r12, 3;
	@%p6 bra 	$L__BB0_8;
$L__BB0_7:
	mul.wide.s32 	%rd13, %r58, 4;
	add.s64 	%rd14, %rd1, %rd13;
	ld.global.u32 	%r41, [%rd14];
	add.s32 	%r42, %r57, %r41;
	st.global.u32 	[%rd2], %r42;
	add.s64 	%rd15, %rd14, %rd4;
	ld.global.u32 	%r43, [%rd15];
	add.s32 	%r44, %r42, %r43;
	st.global.u32 	[%rd2], %r44;
	add.s64 	%rd16, %rd15, %rd4;
	ld.global.u32 	%r45, [%rd16];
	add.s32 	%r46, %r44, %r45;
	st.global.u32 	[%rd2], %r46;
	add.s64 	%rd17, %rd16, %rd4;
	ld.global.u32 	%r47, [%rd17];
	add.s32 	%r57, %r46, %r47;
	st.global.u32 	[%rd2], %r57;
	shl.b32 	%r48, %r3, 2;
	add.s32 	%r58, %r48, %r58;
	setp.lt.s32 	%p7, %r58, %r26;
	@%p7 bra 	$L__BB0_7;
$L__BB0_8:
	setp.lt.u32 	%p8, %r2, 2;
	bar.sync 	0;
	@%p8 bra 	$L__BB0_13;
	mov.b32 	%r61, 1;
$L__BB0_10:
	shl.b32 	%r24, %r61, 1;
	add.s32 	%r50, %r24, -1;
	and.b32  	%r51, %r50, %r1;
	setp.ne.s32 	%p9, %r51, 0;
	@%p9 bra 	$L__BB0_12;
	mul.wide.u32 	%rd18, %r61, 4;
	add.s64 	%rd19, %rd2, %rd18;
	ld.global.u32 	%r52, [%rd19];
	ld.global.u32 	%r53, [%rd2];
	add.s32 	%r54, %r53, %r52;
	st.global.u32 	[%rd2], %r54;
$L__BB0_12:
	bar.sync 	0;
	setp.lt.u32 	%p10, %r24, %r2;
	mov.u32 	%r61, %r24;
	@%p10 bra 	$L__BB0_10;
$L__BB0_13:
	setp.ne.s32 	%p11, %r1, 0;
	@%p11 bra 	$L__BB0_15;
	ld.global.u32 	%r55, [%rd2];
	st.global.u32 	[%rd3], %r55;
$L__BB0_15:
	add.s32 	%r56, %r56, 1;
	setp.ne.s32 	%p12, %r56, 1000;
	@%p12 bra 	$L__BB0_1;
	ret;

}
	// .globl	_Z36reduce_neighbored_conflict_divergentPiS_i
.visible .entry _Z36reduce_neighbored_conflict_divergentPiS_i(
	.param .u64 .ptr .align 1 _Z36reduce_neighbored_conflict_divergentPiS_i_param_0,
	.param .u64 .ptr .align 1 _Z36reduce_neighbored_conflict_divergentPiS_i_param_1,
	.param .u32 _Z36reduce_neighbored_conflict_divergentPiS_i_param_2
)
{
	.reg .pred 	%p<13>;
	.reg .b32 	%r<67>;
	.reg .b64 	%rd<17>;
	// demoted variable
	.shared .align 4 .b8 _ZZ36reduce_neighbored_conflict_divergentPiS_iE3buf[4096];
	ld.param.u64 	%rd7, [_Z36reduce_neighbored_conflict_divergentPiS_i_param_0];
	ld.param.u64 	%rd8, [_Z36reduce_neighbored_conflict_divergentPiS_i_param_1];
	ld.param.u32 	%r28, [_Z36reduce_neighbored_conflict_divergentPiS_i_param_2];
	cvta.to.global.u64 	%rd1, %rd7;
	cvta.to.global.u64 	%rd9, %rd8;
	mov.u32 	%r1, %tid.x;
	mov.u32 	%r30, %ctaid.x;
	mov.u32 	%r2, %ntid.x;
	mad.lo.s32 	%r3, %r30, %r2, %r1;
	mov.u32 	%r31, %nctaid.x;
	mul.lo.s32 	%r4, %r2, %r31;
	shl.b32 	%r32, %r1, 2;
	mov.u32 	%r33, _ZZ36reduce_neighbored_conflict_divergentPiS_iE3buf;
	add.s32 	%r5, %r33, %r32;
	mul.wide.u32 	%rd10, %r30, 4;
	add.s64 	%rd2, %rd9, %rd10;
	add.s32 	%r6, %r3, %r4;
	max.s32 	%r34, %r28, %r6;
	setp.lt.s32 	%p1, %r6, %r28;
	selp.u32 	%r7, 1, 0, %p1;
	add.s32 	%r35, %r6, %r7;
	sub.s32 	%r8, %r34, %r35;
	mul.wide.s32 	%rd11, %r3, 4;
	add.s64 	%rd3, %rd1, %rd11;
	mul.wide.s32 	%rd4, %r4, 4;
	add.s64 	%rd5, %rd3, %rd4;
	add.s32 	%r9, %r6, %r4;
	add.s64 	%rd6, %rd5, %rd4;
	add.s32 	%r10, %r9, %r4;
	mov.b32 	%r59, 0;
	div.u32 	%r39, %r8, %r4;
	add.s32 	%r12, %r39, %r7;
$L__BB1_1:
	setp.ge.s32 	%p2, %r3, %r28;
	mov.b32 	%r36, 0;
	st.shared.u32 	[%r5], %r36;
	@%p2 bra 	$L__BB1_9;
	and.b32  	%r13, %r12, 3;
	setp.eq.s32 	%p3, %r13, 3;
	mov.b32 	%r65, 0;
	mov.u32 	%r61, %r3;
	@%p3 bra 	$L__BB1_6;
	ld.global.u32 	%r65, [%rd3];
	setp.eq.s32 	%p4, %r13, 0;
	mov.u32 	%r61, %r6;
	@%p4 bra 	$L__BB1_6;
	ld.global.u32 	%r40, [%rd5];
	add.s32 	%r65, %r65, %r40;
	setp.eq.s32 	%p5, %r13, 1;
	mov.u32 	%r61, %r9;
	@%p5 bra 	$L__BB1_6;
	ld.global.u32 	%r41, [%rd6];
	add.s32 	%r65, %r65, %r41;
	mov.u32 	%r61, %r10;
$L__BB1_6:
	setp.lt.u32 	%p6, %r12, 3;
	@%p6 bra 	$L__BB1_8;
$L__BB1_7:
	mul.wide.s32 	%rd12, %r61, 4;
	add.s64 	%rd13, %rd1, %rd12;
	ld.global.u32 	%r42, [%rd13];
	add.s32 	%r43, %r65, %r42;
	add.s64 	%rd14, %rd13, %rd4;
	ld.global.u32 	%r44, [%rd14];
	add.s32 	%r45, %r43, %r44;
	add.s64 	%rd15, %rd14, %rd4;
	ld.global.u32 	%r46, [%rd15];
	add.s32 	%r47, %r45, %r46;
	add.s64 	%rd16, %rd15, %rd4;
	ld.global.u32 	%r48, [%rd16];
	add.s32 	%r65, %r47, %r48;
	shl.b32 	%r49, %r4, 2;
	add.s32 	%r61, %r49, %r61;
	setp.lt.s32 	%p7, %r61, %r28;
	@%p7 bra 	$L__BB1_7;
$L__BB1_8:
	st.shared.u32 	[%r5], %r65;
$L__BB1_9:
	setp.lt.u32 	%p8, %r2, 2;
	bar.sync 	0;
	@%p8 bra 	$L__BB1_14;
	mov.b32 	%r66, 1;
$L__BB1_11:
	shl.b32 	%r26, %r66, 1;
	add.s32 	%r51, %r26, -1;
	and.b32  	%r52, %r51, %r1;
	setp.ne.s32 	%p9, %r52, 0;
	@%p9 bra 	$L__BB1_13;
	shl.b32 	%r53, %r66, 2;
	add.s32 	%r54, %r5, %r53;
	ld.shared.u32 	%r55, [%r54];
	ld.shared.u32 	%r56, [%r5];
	add.s32 	%r57, %r56, %r55;
	st.shared.u32 	[%r5], %r57;
$L__BB1_13:
	bar.sync 	0;
	setp.lt.u32 	%p10, %r26, %r2;
	mov.u32 	%r66, %r26;
	@%p10 bra 	$L__BB1_11;
$L__BB1_14:
	setp.ne.s32 	%p11, %r1, 0;
	@%p11 bra 	$L__BB1_16;
	ld.shared.u32 	%r58, [_ZZ36reduce_neighbored_conflict_divergentPiS_iE3buf];
	st.global.u32 	[%rd2], %r58;
$L__BB1_16:
	add.s32 	%r59, %r59, 1;
	setp.ne.s32 	%p12, %r59, 1000;
	@%p12 bra 	$L__BB1_1;
	ret;

}
	// .globl	_Z39reduce_neighbored_conflict_nondivergentPiS_i
.visible .entry _Z39reduce_neighbored_conflict_nondivergentPiS_i(
	.param .u64 .ptr .align 1 _Z39reduce_neighbored_conflict_nondivergentPiS_i_param_0,
	.param .u64 .ptr .align 1 _Z39reduce_neighbored_conflict_nondivergentPiS_i_param_1,
	.param .u32 _Z39reduce_neighbored_conflict_nondivergentPiS_i_param_2
)
{
	.reg .pred 	%p<13>;
	.reg .b32 	%r<70>;
	.reg .b64 	%rd<17>;
	// demoted variable
	.shared .align 4 .b8 _ZZ39reduce_neighbored_conflict_nondivergentPiS_iE3buf[4096];
	ld.param.u64 	%rd7, [_Z39reduce_neighbored_conflict_nondivergentPiS_i_param_0];
	ld.param.u64 	%rd8, [_Z39reduce_neighbored_conflict_nondivergentPiS_i_param_1];
	ld.param.u32 	%r29, [_Z39reduce_neighbored_conflict_nondivergentPiS_i_param_2];
	cvta.to.global.u64 	%rd1, %rd7;
	cvta.to.global.u64 	%rd9, %rd8;
	mov.u32 	%r1, %tid.x;
	mov.u32 	%r31, %ctaid.x;
	mov.u32 	%r2, %ntid.x;
	mad.lo.s32 	%r3, %r31, %r2, %r1;
	mov.u32 	%r32, %nctaid.x;
	mul.lo.s32 	%r4, %r2, %r32;
	shl.b32 	%r33, %r1, 2;
	mov.u32 	%r34, _ZZ39reduce_neighbored_conflict_nondivergentPiS_iE3buf;
	add.s32 	%r5, %r34, %r33;
	mul.wide.u32 	%rd10, %r31, 4;
	add.s64 	%rd2, %rd9, %rd10;
	add.s32 	%r6, %r3, %r4;
	max.s32 	%r35, %r29, %r6;
	setp.lt.s32 	%p1, %r6, %r29;
	selp.u32 	%r7, 1, 0, %p1;
	add.s32 	%r36, %r6, %r7;
	sub.s32 	%r8, %r35, %r36;
	mul.wide.s32 	%rd11, %r3, 4;
	add.s64 	%rd3, %rd1, %rd11;
	mul.wide.s32 	%rd4, %r4, 4;
	add.s64 	%rd5, %rd3, %rd4;
	add.s32 	%r9, %r6, %r4;
	add.s64 	%rd6, %rd5, %rd4;
	add.s32 	%r10, %r9, %r4;
	mov.b32 	%r62, 0;
	div.u32 	%r40, %r8, %r4;
	add.s32 	%r12, %r40, %r7;
$L__BB2_1:
	setp.ge.s32 	%p2, %r3, %r29;
	mov.b32 	%r37, 0;
	st.shared.u32 	[%r5], %r37;
	@%p2 bra 	$L__BB2_9;
	and.b32  	%r13, %r12, 3;
	setp.eq.s32 	%p3, %r13, 3;
	mov.b32 	%r68, 0;
	mov.u32 	%r64, %r3;
	@%p3 bra 	$L__BB2_6;
	ld.global.u32 	%r68, [%rd3];
	setp.eq.s32 	%p4, %r13, 0;
	mov.u32 	%r64, %r6;
	@%p4 bra 	$L__BB2_6;
	ld.global.u32 	%r41, [%rd5];
	add.s32 	%r68, %r68, %r41;
	setp.eq.s32 	%p5, %r13, 1;
	mov.u32 	%r64, %r9;
	@%p5 bra 	$L__BB2_6;
	ld.global.u32 	%r42, [%rd6];
	add.s32 	%r68, %r68, %r42;
	mov.u32 	%r64, %r10;
$L__BB2_6:
	setp.lt.u32 	%p6, %r12, 3;
	@%p6 bra 	$L__BB2_8;
$L__BB2_7:
	mul.wide.s32 	%rd12, %r64, 4;
	add.s64 	%rd13, %rd1, %rd12;
	ld.global.u32 	%r43, [%rd13];
	add.s32 	%r44, %r68, %r43;
	add.s64 	%rd14, %rd13, %rd4;
	ld.global.u32 	%r45, [%rd14];
	add.s32 	%r46, %r44, %r45;
	add.s64 	%rd15, %rd14, %rd4;
	ld.global.u32 	%r47, [%rd15];
	add.s32 	%r48, %r46, %r47;
	add.s64 	%rd16, %rd15, %rd4;
	ld.global.u32 	%r49, [%rd16];
	add.s32 	%r68, %r48, %r49;
	shl.b32 	%r50, %r4, 2;
	add.s32 	%r64, %r50, %r64;
	setp.lt.s32 	%p7, %r64, %r29;
	@%p7 bra 	$L__BB2_7;
$L__BB2_8:
	st.shared.u32 	[%r5], %r68;
$L__BB2_9:
	setp.lt.u32 	%p8, %r2, 2;
	bar.sync 	0;
	@%p8 bra 	$L__BB2_14;
	mov.b32 	%r69, 1;
$L__BB2_11:
	shl.b32 	%r26, %r69, 1;
	mul.lo.s32 	%r27, %r26, %r1;
	setp.ge.u32 	%p9, %r27, %r2;
	@%p9 bra 	$L__BB2_13;
	add.s32 	%r52, %r27, %r69;
	shl.b32 	%r53, %r52, 2;
	add.s32 	%r55, %r34, %r53;
	ld.shared.u32 	%r56, [%r55];
	shl.b32 	%r57, %r27, 2;
	add.s32 	%r58, %r34, %r57;
	ld.shared.u32 	%r59, [%r58];
	add.s32 	%r60, %r59, %r56;
	st.shared.u32 	[%r58], %r60;
$L__BB2_13:
	bar.sync 	0;
	setp.lt.u32 	%p10, %r26, %r2;
	mov.u32 	%r69, %r26;
	@%p10 bra 	$L__BB2_11;
$L__BB2_14:
	setp.ne.s32 	%p11, %r1, 0;
	@%p11 bra 	$L__BB2_16;
	ld.shared.u32 	%r61, [_ZZ39reduce_neighbored_conflict_nondivergentPiS_iE3buf];
	st.global.u32 	[%rd2], %r61;
$L__BB2_16:
	add.s32 	%r62, %r62, 1;
	setp.ne.s32 	%p12, %r62, 1000;
	@%p12 bra 	$L__BB2_1;
	ret;

}
	// .globl	_Z42reduce_interleaved_noconflict_nondivergentPiS_i
.visible .entry _Z42reduce_interleaved_noconflict_nondivergentPiS_i(
	.param .u64 .ptr .align 1 _Z42reduce_interleaved_noconflict_nondivergentPiS_i_param_0,
	.param .u64 .ptr .align 1 _Z42reduce_interleaved_noconflict_nondivergentPiS_i_param_1,
	.param .u32 _Z42reduce_interleaved_noconflict_nondivergentPiS_i_param_2
)
{
	.reg .pred 	%p<13>;
	.reg .b32 	%r<64>;
	.reg .b64 	%rd<17>;
	// demoted variable
	.shared .align 4 .b8 _ZZ42reduce_interleaved_noconflict_nondivergentPiS_iE3buf[4096];
	ld.param.u64 	%rd7, [_Z42reduce_interleaved_noconflict_nondivergentPiS_i_param_0];
	ld.param.u64 	%rd8, [_Z42reduce_interleaved_noconflict_nondivergentPiS_i_param_1];
	ld.param.u32 	%r28, [_Z42reduce_interleaved_noconflict_nondivergentPiS_i_param_2];
	cvta.to.global.u64 	%rd1, %rd7;
	cvta.to.global.u64 	%rd9, %rd8;
	mov.u32 	%r1, %tid.x;
	mov.u32 	%r30, %ctaid.x;
	mov.u32 	%r2, %ntid.x;
	mad.lo.s32 	%r3, %r30, %r2, %r1;
	mov.u32 	%r31, %nctaid.x;
	mul.lo.s32 	%r4, %r2, %r31;
	shl.b32 	%r32, %r1, 2;
	mov.u32 	%r33, _ZZ42reduce_interleaved_noconflict_nondivergentPiS_iE3buf;
	add.s32 	%r5, %r33, %r32;
	mul.wide.u32 	%rd10, %r30, 4;
	add.s64 	%rd2, %rd9, %rd10;
	add.s32 	%r6, %r3, %r4;
	max.s32 	%r34, %r28, %r6;
	setp.lt.s32 	%p1, %r6, %r28;
	selp.u32 	%r7, 1, 0, %p1;
	add.s32 	%r35, %r6, %r7;
	sub.s32 	%r8, %r34, %r35;
	mul.wide.s32 	%rd11, %r3, 4;
	add.s64 	%rd3, %rd1, %rd11;
	mul.wide.s32 	%rd4, %r4, 4;
	add.s64 	%rd5, %rd3, %rd4;
	add.s32 	%r9, %r6, %r4;
	add.s64 	%rd6, %rd5, %rd4;
	add.s32 	%r10, %r9, %r4;
	mov.b32 	%r56, 0;
	div.u32 	%r39, %r8, %r4;
	add.s32 	%r12, %r39, %r7;
$L__BB3_1:
	setp.ge.s32 	%p2, %r3, %r28;
	mov.b32 	%r36, 0;
	st.shared.u32 	[%r5], %r36;
	@%p2 bra 	$L__BB3_9;
	and.b32  	%r13, %r12, 3;
	setp.eq.s32 	%p3, %r13, 3;
	mov.b32 	%r62, 0;
	mov.u32 	%r58, %r3;
	@%p3 bra 	$L__BB3_6;
	ld.global.u32 	%r62, [%rd3];
	setp.eq.s32 	%p4, %r13, 0;
	mov.u32 	%r58, %r6;
	@%p4 bra 	$L__BB3_6;
	ld.global.u32 	%r40, [%rd5];
	add.s32 	%r62, %r62, %r40;
	setp.eq.s32 	%p5, %r13, 1;
	mov.u32 	%r58, %r9;
	@%p5 bra 	$L__BB3_6;
	ld.global.u32 	%r41, [%rd6];
	add.s32 	%r62, %r62, %r41;
	mov.u32 	%r58, %r10;
$L__BB3_6:
	setp.lt.u32 	%p6, %r12, 3;
	@%p6 bra 	$L__BB3_8;
$L__BB3_7:
	mul.wide.s32 	%rd12, %r58, 4;
	add.s64 	%rd13, %rd1, %rd12;
	ld.global.u32 	%r42, [%rd13];
	add.s32 	%r43, %r62, %r42;
	add.s64 	%rd14, %rd13, %rd4;
	ld.global.u32 	%r44, [%rd14];
	add.s32 	%r45, %r43, %r44;
	add.s64 	%rd15, %rd14, %rd4;
	ld.global.u32 	%r46, [%rd15];
	add.s32 	%r47, %r45, %r46;
	add.s64 	%rd16, %rd15, %rd4;
	ld.global.u32 	%r48, [%rd16];
	add.s32 	%r62, %r47, %r48;
	shl.b32 	%r49, %r4, 2;
	add.s32 	%r58, %r49, %r58;
	setp.lt.s32 	%p7, %r58, %r28;
	@%p7 bra 	$L__BB3_7;
$L__BB3_8:
	st.shared.u32 	[%r5], %r62;
$L__BB3_9:
	setp.lt.u32 	%p8, %r2, 2;
	bar.sync 	0;
	@%p8 bra 	$L__BB3_14;
	mov.u32 	%r63, %r2;
$L__BB3_11:
	shr.u32 	%r26, %r63, 1;
	setp.ge.u32 	%p9, %r1, %r26;
	@%p9 bra 	$L__BB3_13;
	shl.b32 	%r50, %r26, 2;
	add.s32 	%r51, %r5, %r50;
	ld.shared.u32 	%r52, [%r51];
	ld.shared.u32 	%r53, [%r5];
	add.s32 	%r54, %r53, %r52;
	st.shared.u32 	[%r5], %r54;
$L__BB3_13:
	bar.sync 	0;
	setp.gt.u32 	%p10, %r63, 3;
	mov.u32 	%r63, %r26;
	@%p10 bra 	$L__BB3_11;
$L__BB3_14:
	setp.ne.s32 	%p11, %r1, 0;
	@%p11 bra 	$L__BB3_16;
	ld.shared.u32 	%r55, [_ZZ42reduce_interleaved_noconflict_nondivergentPiS_iE3buf];
	st.global.u32 	[%rd2], %r55;
$L__BB3_16:
	add.s32 	%r56, %r56, 1;
	setp.ne.s32 	%p12, %r56, 1000;
	@%p12 bra 	$L__BB3_1;
	ret;

}
	// .globl	_Z51reduce_interleaved_noconflict_nondivergent_unrolledPiS_i
.visible .entry _Z51reduce_interleaved_noconflict_nondivergent_unrolledPiS_i(
	.param .u64 .ptr .align 1 _Z51reduce_interleaved_noconflict_nondivergent_unrolledPiS_i_param_0,
	.param .u64 .ptr .align 1 _Z51reduce_interleaved_noconflict_nondivergent_unrolledPiS_i_param_1,
	.param .u32 _Z51reduce_interleaved_noconflict_nondivergent_unrolledPiS_i_param_2
)
{
	.reg .pred 	%p<14>;
	.reg .b32 	%r<82>;
	.reg .b64 	%rd<17>;
	// demoted variable
	.shared .align 4 .b8 _ZZ51reduce_interleaved_noconflict_nondivergent_unrolledPiS_iE3buf[4096];
	ld.param.u64 	%rd7, [_Z51reduce_interleaved_noconflict_nondivergent_unrolledPiS_i_param_0];
	ld.param.u64 	%rd8, [_Z51reduce_interleaved_noconflict_nondivergent_unrolledPiS_i_param_1];
	ld.param.u32 	%r28, [_Z51reduce_interleaved_noconflict_nondivergent_unrolledPiS_i_param_2];
	cvta.to.global.u64 	%rd1, %rd7;
	cvta.to.global.u64 	%rd9, %rd8;
	mov.u32 	%r1, %tid.x;
	mov.u32 	%r30, %ctaid.x;
	mov.u32 	%r2, %ntid.x;
	mad.lo.s32 	%r3, %r30, %r2, %r1;
	mov.u32 	%r31, %nctaid.x;
	mul.lo.s32 	%r4, %r2, %r31;
	shl.b32 	%r32, %r1, 2;
	mov.u32 	%r33, _ZZ51reduce_interleaved_noconflict_nondivergent_unrolledPiS_iE3buf;
	add.s32 	%r5, %r33, %r32;
	mul.wide.u32 	%rd10, %r30, 4;
	add.s64 	%rd2, %rd9, %rd10;
	add.s32 	%r6, %r3, %r4;
	max.s32 	%r34, %r28, %r6;
	setp.lt.s32 	%p1, %r6, %r28;
	selp.u32 	%r7, 1, 0, %p1;
	add.s32 	%r35, %r6, %r7;
	sub.s32 	%r8, %r34, %r35;
	mul.wide.s32 	%rd11, %r3, 4;
	add.s64 	%rd3, %rd1, %rd11;
	mul.wide.s32 	%rd4, %r4, 4;
	add.s64 	%rd5, %rd3, %rd4;
	add.s32 	%r9, %r6, %r4;
	add.s64 	%rd6, %rd5, %rd4;
	add.s32 	%r10, %r9, %r4;
	mov.b32 	%r74, 0;
	div.u32 	%r39, %r8, %r4;
	add.s32 	%r12, %r39, %r7;
$L__BB4_1:
	setp.ge.s32 	%p2, %r3, %r28;
	mov.b32 	%r36, 0;
	st.shared.u32 	[%r5], %r36;
	@%p2 bra 	$L__BB4_9;
	and.b32  	%r13, %r12, 3;
	setp.eq.s32 	%p3, %r13, 3;
	mov.b32 	%r80, 0;
	mov.u32 	%r76, %r3;
	@%p3 bra 	$L__BB4_6;
	ld.global.u32 	%r80, [%rd3];
	setp.eq.s32 	%p4, %r13, 0;
	mov.u32 	%r76, %r6;
	@%p4 bra 	$L__BB4_6;
	ld.global.u32 	%r40, [%rd5];
	add.s32 	%r80, %r80, %r40;
	setp.eq.s32 	%p5, %r13, 1;
	mov.u32 	%r76, %r9;
	@%p5 bra 	$L__BB4_6;
	ld.global.u32 	%r41, [%rd6];
	add.s32 	%r80, %r80, %r41;
	mov.u32 	%r76, %r10;
$L__BB4_6:
	setp.lt.u32 	%p6, %r12, 3;
	@%p6 bra 	$L__BB4_8;
$L__BB4_7:
	mul.wide.s32 	%rd12, %r76, 4;
	add.s64 	%rd13, %rd1, %rd12;
	ld.global.u32 	%r42, [%rd13];
	add.s32 	%r43, %r80, %r42;
	add.s64 	%rd14, %rd13, %rd4;
	ld.global.u32 	%r44, [%rd14];
	add.s32 	%r45, %r43, %r44;
	add.s64 	%rd15, %rd14, %rd4;
	ld.global.u32 	%r46, [%rd15];
	add.s32 	%r47, %r45, %r46;
	add.s64 	%rd16, %rd15, %rd4;
	ld.global.u32 	%r48, [%rd16];
	add.s32 	%r80, %r47, %r48;
	shl.b32 	%r49, %r4, 2;
	add.s32 	%r76, %r49, %r76;
	setp.lt.s32 	%p7, %r76, %r28;
	@%p7 bra 	$L__BB4_7;
$L__BB4_8:
	st.shared.u32 	[%r5], %r80;
$L__BB4_9:
	setp.lt.u32 	%p8, %r2, 66;
	bar.sync 	0;
	@%p8 bra 	$L__BB4_14;
	mov.u32 	%r81, %r2;
$L__BB4_11:
	shr.u32 	%r26, %r81, 1;
	setp.ge.u32 	%p9, %r1, %r26;
	@%p9 bra 	$L__BB4_13;
	shl.b32 	%r50, %r26, 2;
	add.s32 	%r51, %r5, %r50;
	ld.shared.u32 	%r52, [%r51];
	ld.shared.u32 	%r53, [%r5];
	add.s32 	%r54, %r53, %r52;
	st.shared.u32 	[%r5], %r54;
$L__BB4_13:
	bar.sync 	0;
	setp.gt.u32 	%p10, %r81, 131;
	mov.u32 	%r81, %r26;
	@%p10 bra 	$L__BB4_11;
$L__BB4_14:
	setp.gt.u32 	%p11, %r1, 31;
	@%p11 bra 	$L__BB4_17;
	setp.ne.s32 	%p12, %r1, 0;
	ld.volatile.shared.u32 	%r55, [%r5+128];
	ld.volatile.shared.u32 	%r56, [%r5];
	add.s32 	%r57, %r56, %r55;
	st.volatile.shared.u32 	[%r5], %r57;
	ld.volatile.shared.u32 	%r58, [%r5+64];
	ld.volatile.shared.u32 	%r59, [%r5];
	add.s32 	%r60, %r59, %r58;
	st.volatile.shared.u32 	[%r5], %r60;
	ld.volatile.shared.u32 	%r61, [%r5+32];
	ld.volatile.shared.u32 	%r62, [%r5];
	add.s32 	%r63, %r62, %r61;
	st.volatile.shared.u32 	[%r5], %r63;
	ld.volatile.shared.u32 	%r64, [%r5+16];
	ld.volatile.shared.u32 	%r65, [%r5];
	add.s32 	%r66, %r65, %r64;
	st.volatile.shared.u32 	[%r5], %r66;
	ld.volatile.shared.u32 	%r67, [%r5+8];
	ld.volatile.shared.u32 	%r68, [%r5];
	add.s32 	%r69, %r68, %r67;
	st.volatile.shared.u32 	[%r5], %r69;
	ld.volatile.shared.u32 	%r70, [%r5+4];
	ld.volatile.shared.u32 	%r71, [%r5];
	add.s32 	%r72, %r71, %r70;
	st.volatile.shared.u32 	[%r5], %r72;
	@%p12 bra 	$L__BB4_17;
	ld.shared.u32 	%r73, [_ZZ51reduce_interleaved_noconflict_nondivergent_unrolledPiS_iE3buf];
	st.global.u32 	[%rd2], %r73;
$L__BB4_17:
	add.s32 	%r74, %r74, 1;
	setp.ne.s32 	%p13, %r74, 1000;
	@%p13 bra 	$L__BB4_1;
	ret;

}
	// .globl	_Z61reduce_interleaved_noconflict_nondivergent_completelyunrolledILj512EEvPiS0_i
.visible .entry _Z61reduce_interleaved_noconflict_nondivergent_completelyunrolledILj512EEvPiS0_i(
	.param .u64 .ptr .align 1 _Z61reduce_interleaved_noconflict_nondivergent_completelyunrolledILj512EEvPiS0_i_param_0,
	.param .u64 .ptr .align 1 _Z61reduce_interleaved_noconflict_nondivergent_completelyunrolledILj512EEvPiS0_i_param_1,
	.param .u32 _Z61reduce_interleaved_noconflict_nondivergent_completelyunrolledILj512EEvPiS0_i_param_2
)
{
	.reg .pred 	%p<14>;
	.reg .b32 	%r<83>;
	.reg .b64 	%rd<17>;
	// demoted variable
	.shared .align 4 .b8 _ZZ61reduce_interleaved_noconflict_nondivergent_completelyunrolledILj512EEvPiS0_iE3buf[4096];
	ld.param.u64 	%rd7, [_Z61reduce_interleaved_noconflict_nondivergent_completelyunrolledILj512EEvPiS0_i_param_0];
	ld.param.u64 	%rd8, [_Z61reduce_interleaved_noconflict_nondivergent_completelyunrolledILj512EEvPiS0_i_param_1];
	ld.param.u32 	%r25, [_Z61reduce_interleaved_noconflict_nondivergent_completelyunrolledILj512EEvPiS0_i_param_2];
	cvta.to.global.u64 	%rd1, %rd7;
	cvta.to.global.u64 	%rd9, %rd8;
	mov.u32 	%r1, %tid.x;
	mov.u32 	%r27, %ctaid.x;
	mov.u32 	%r28, %ntid.x;
	mad.lo.s32 	%r2, %r27, %r28, %r1;
	mov.u32 	%r29, %nctaid.x;
	mul.lo.s32 	%r3, %r28, %r29;
	shl.b32 	%r30, %r1, 2;
	mov.u32 	%r31, _ZZ61reduce_interleaved_noconflict_nondivergent_completelyunrolledILj512EEvPiS0_iE3buf;
	add.s32 	%r4, %r31, %r30;
	mul.wide.u32 	%rd10, %r27, 4;
	add.s64 	%rd2, %rd9, %rd10;
	add.s32 	%r5, %r2, %r3;
	max.s32 	%r32, %r25, %r5;
	setp.lt.s32 	%p1, %r5, %r25;
	selp.u32 	%r6, 1, 0, %p1;
	add.s32 	%r33, %r5, %r6;
	sub.s32 	%r7, %r32, %r33;
	mul.wide.s32 	%rd11, %r2, 4;
	add.s64 	%rd3, %rd1, %rd11;
	mul.wide.s32 	%rd4, %r3, 4;
	add.s64 	%rd5, %rd3, %rd4;
	add.s32 	%r8, %r5, %r3;
	add.s64 	%rd6, %rd5, %rd4;
	add.s32 	%r9, %r8, %r3;
	mov.b32 	%r76, 0;
	div.u32 	%r37, %r7, %r3;
	add.s32 	%r11, %r37, %r6;
$L__BB5_1:
	setp.ge.s32 	%p2, %r2, %r25;
	mov.b32 	%r34, 0;
	st.shared.u32 	[%r4], %r34;
	@%p2 bra 	$L__BB5_9;
	and.b32  	%r12, %r11, 3;
	setp.eq.s32 	%p3, %r12, 3;
	mov.b32 	%r82, 0;
	mov.u32 	%r78, %r2;
	@%p3 bra 	$L__BB5_6;
	ld.global.u32 	%r82, [%rd3];
	setp.eq.s32 	%p4, %r12, 0;
	mov.u32 	%r78, %r5;
	@%p4 bra 	$L__BB5_6;
	ld.global.u32 	%r38, [%rd5];
	add.s32 	%r82, %r82, %r38;
	setp.eq.s32 	%p5, %r12, 1;
	mov.u32 	%r78, %r8;
	@%p5 bra 	$L__BB5_6;
	ld.global.u32 	%r39, [%rd6];
	add.s32 	%r82, %r82, %r39;
	mov.u32 	%r78, %r9;
$L__BB5_6:
	setp.lt.u32 	%p6, %r11, 3;
	@%p6 bra 	$L__BB5_8;
$L__BB5_7:
	mul.wide.s32 	%rd12, %r78, 4;
	add.s64 	%rd13, %rd1, %rd12;
	ld.global.u32 	%r40, [%rd13];
	add.s32 	%r41, %r82, %r40;
	add.s64 	%rd14, %rd13, %rd4;
	ld.global.u32 	%r42, [%rd14];
	add.s32 	%r43, %r41, %r42;
	add.s64 	%rd15, %rd14, %rd4;
	ld.global.u32 	%r44, [%rd15];
	add.s32 	%r45, %r43, %r44;
	add.s64 	%rd16, %rd15, %rd4;
	ld.global.u32 	%r46, [%rd16];
	add.s32 	%r82, %r45, %r46;
	shl.b32 	%r47, %r3, 2;
	add.s32 	%r78, %r47, %r78;
	setp.lt.s32 	%p7, %r78, %r25;
	@%p7 bra 	$L__BB5_7;
$L__BB5_8:
	st.shared.u32 	[%r4], %r82;
$L__BB5_9:
	setp.gt.u32 	%p8, %r1, 255;
	bar.sync 	0;
	bar.sync 	0;
	@%p8 bra 	$L__BB5_11;
	ld.shared.u32 	%r48, [%r4+1024];
	ld.shared.u32 	%r49, [%r4];
	add.s32 	%r50, %r49, %r48;
	st.shared.u32 	[%r4], %r50;
$L__BB5_11:
	setp.gt.u32 	%p9, %r1, 127;
	bar.sync 	0;
	@%p9 bra 	$L__BB5_13;
	ld.shared.u32 	%r51, [%r4+512];
	ld.shared.u32 	%r52, [%r4];
	add.s32 	%r53, %r52, %r51;
	st.shared.u32 	[%r4], %r53;
$L__BB5_13:
	setp.gt.u32 	%p10, %r1, 63;
	bar.sync 	0;
	@%p10 bra 	$L__BB5_15;
	ld.shared.u32 	%r54, [%r4+256];
	ld.shared.u32 	%r55, [%r4];
	add.s32 	%r56, %r55, %r54;
	st.shared.u32 	[%r4], %r56;
$L__BB5_15:
	setp.gt.u32 	%p11, %r1, 31;
	bar.sync 	0;
	@%p11 bra 	$L__BB5_18;
	setp.ne.s32 	%p12, %r1, 0;
	ld.volatile.shared.u32 	%r57, [%r4+128];
	ld.volatile.shared.u32 	%r58, [%r4];
	add.s32 	%r59, %r58, %r57;
	st.volatile.shared.u32 	[%r4], %r59;
	ld.volatile.shared.u32 	%r60, [%r4+64];
	ld.volatile.shared.u32 	%r61, [%r4];
	add.s32 	%r62, %r61, %r60;
	st.volatile.shared.u32 	[%r4], %r62;
	ld.volatile.shared.u32 	%r63, [%r4+32];
	ld.volatile.shared.u32 	%r64, [%r4];
	add.s32 	%r65, %r64, %r63;
	st.volatile.shared.u32 	[%r4], %r65;
	ld.volatile.shared.u32 	%r66, [%r4+16];
	ld.volatile.shared.u32 	%r67, [%r4];
	add.s32 	%r68, %r67, %r66;
	st.volatile.shared.u32 	[%r4], %r68;
	ld.volatile.shared.u32 	%r69, [%r4+8];
	ld.volatile.shared.u32 	%r70, [%r4];
	add.s32 	%r71, %r70, %r69;
	st.volatile.shared.u32 	[%r4], %r71;
	ld.volatile.shared.u32 	%r72, [%r4+4];
	ld.volatile.shared.u32 	%r73, [%r4];
	add.s32 	%r74, %r73, %r72;
	st.volatile.shared.u32 	[%r4], %r74;
	@%p12 bra 	$L__BB5_18;
	ld.shared.u32 	%r75, [_ZZ61reduce_interleaved_noconflict_nondivergent_completelyunrolledILj512EEvPiS0_iE3buf];
	st.global.u32 	[%rd2], %r75;
$L__BB5_18:
	add.s32 	%r76, %r76, 1;
	setp.ne.s32 	%p13, %r76, 1000;
	@%p13 bra 	$L__BB5_1;
	ret;

}


// ===== COMPILED SASS (sm_100) =====

	.target	sm_100

	.elftype	@"ET_EXEC"


//--------------------- .note.nv.tkinfo           --------------------------
	.section	.note.nv.tkinfo,"",@"SHT_NOTE"
	.sectionflags	@"SHF_NOTE_NV_TKINFO"
	.tkinfo
        /*0018*/ 	.word	0x00000002
        /*0030*/ 	.string	""
        /*0030*/ 	.string	"ptxas"
        /*0030*/ 	.string	"Cuda compilation tools, release 13.0, V13.0.88"
        /*0030*/ 	.string	"Build cuda_13.0.r13.0/compiler.36424714_0"
        /*0030*/ 	.string	"-arch sm_100 -m 64 "



//--------------------- .note.nv.cuinfo           --------------------------
	.section	.note.nv.cuinfo,"",@"SHT_NOTE"
	.sectionflags	@"SHF_NOTE_NV_CUINFO"
        /*0018*/ 	.short	0x0002
        /*001a*/ 	.short	0x0064
        /*001c*/ 	.short	0x0082
	.zero		2


//--------------------- .nv.info                  --------------------------
	.section	.nv.info,"",@"SHT_CUDA_INFO"
	.align	4


	//----- nvinfo : EIATTR_REGCOUNT
	.align		4
        /*0000*/ 	.byte	0x04, 0x2f
        /*0002*/ 	.short	(.L_1 - .L_0)
	.align		4
.L_0:
        /*0004*/ 	.word	index@(_Z24reduce_neighbored_globalPiS_i)
        /*0008*/ 	.word	0x00000020


	//----- nvinfo : EIATTR_FRAME_SIZE
	.align		4
.L_1:
        /*000c*/ 	.byte	0x04, 0x11
        /*000e*/ 	.short	(.L_3 - .L_2)
	.align		4
.L_2:
        /*0010*/ 	.word	index@(_Z24reduce_neighbored_globalPiS_i)
        /*0014*/ 	.word	0x00000000


	//----- nvinfo : EIATTR_REGCOUNT
	.align		4
.L_3:
        /*0018*/ 	.byte	0x04, 0x2f
        /*001a*/ 	.short	(.L_5 - .L_4)
	.align		4
.L_4:
        /*001c*/ 	.word	index@(_Z36reduce_neighbored_conflict_divergentPiS_i)
        /*0020*/ 	.word	0x0000001d


	//----- nvinfo : EIATTR_FRAME_SIZE
	.align		4
.L_5:
        /*0024*/ 	.byte	0x04, 0x11
        /*0026*/ 	.short	(.L_7 - .L_6)
	.align		4
.L_6:
        /*0028*/ 	.word	index@(_Z36reduce_neighbored_conflict_divergentPiS_i)
        /*002c*/ 	.word	0x00000000


	//----- nvinfo : EIATTR_REGCOUNT
	.align		4
.L_7:
        /*0030*/ 	.byte	0x04, 0x2f
        /*0032*/ 	.short	(.L_9 - .L_8)
	.align		4
.L_8:
        /*0034*/ 	.word	index@(_Z39reduce_neighbored_conflict_nondivergentPiS_i)
        /*0038*/ 	.word	0x0000001e


	//----- nvinfo : EIATTR_FRAME_SIZE
	.align		4
.L_9:
        /*003c*/ 	.byte	0x04, 0x11
        /*003e*/ 	.short	(.L_11 - .L_10)
	.align		4
.L_10:
        /*0040*/ 	.word	index@(_Z39reduce_neighbored_conflict_nondivergentPiS_i)
        /*0044*/ 	.word	0x00000000


	//----- nvinfo : EIATTR_REGCOUNT
	.align		4
.L_11:
        /*0048*/ 	.byte	0x04, 0x2f
        /*004a*/ 	.short	(.L_13 - .L_12)
	.align		4
.L_12:
        /*004c*/ 	.word	index@(_Z42reduce_interleaved_noconflict_nondivergentPiS_i)
        /*0050*/ 	.word	0x0000001d


	//----- nvinfo : EIATTR_FRAME_SIZE
	.align		4
.L_13:
        /*0054*/ 	.byte	0x04, 0x11
        /*0056*/ 	.short	(.L_15 - .L_14)
	.align		4
.L_14:
        /*0058*/ 	.word	index@(_Z42reduce_interleaved_noconflict_nondivergentPiS_i)
        /*005c*/ 	.word	0x00000000


	//----- nvinfo : EIATTR_REGCOUNT
	.align		4
.L_15:
        /*0060*/ 	.byte	0x04, 0x2f
        /*0062*/ 	.short	(.L_17 - .L_16)
	.align		4
.L_16:
        /*0064*/ 	.word	index@(_Z51reduce_interleaved_noconflict_nondivergent_unrolledPiS_i)
        /*0068*/ 	.word	0x0000001d


	//----- nvinfo : EIATTR_FRAME_SIZE
	.align		4
.L_17:
        /*006c*/ 	.byte	0x04, 0x11
        /*006e*/ 	.short	(.L_19 - .L_18)
	.align		4
.L_18:
        /*0070*/ 	.word	index@(_Z51reduce_interleaved_noconflict_nondivergent_unrolledPiS_i)
        /*0074*/ 	.word	0x00000000


	//----- nvinfo : EIATTR_REGCOUNT
	.align		4
.L_19:
        /*0078*/ 	.byte	0x04, 0x2f
        /*007a*/ 	.short	(.L_21 - .L_20)
	.align		4
.L_20:
        /*007c*/ 	.word	index@(_Z61reduce_interleaved_noconflict_nondivergent_completelyunrolledILj512EEvPiS0_i)
        /*0080*/ 	.word	0x0000001d


	//----- nvinfo : EIATTR_FRAME_SIZE
	.align		4
.L_21:
        /*0084*/ 	.byte	0x04, 0x11
        /*0086*/ 	.short	(.L_23 - .L_22)
	.align		4
.L_22:
        /*0088*/ 	.word	index@(_Z61reduce_interleaved_noconflict_nondivergent_completelyunrolledILj512EEvPiS0_i)
        /*008c*/ 	.word	0x00000000


	//----- nvinfo : EIATTR_MIN_STACK_SIZE
	.align		4
.L_23:
        /*0090*/ 	.byte	0x04, 0x12
        /*0092*/ 	.short	(.L_25 - .L_24)
	.align		4
.L_24:
        /*0094*/ 	.word	index@(_Z61reduce_interleaved_noconflict_nondivergent_completelyunrolledILj512EEvPiS0_i)
        /*0098*/ 	.word	0x00000000


	//----- nvinfo : EIATTR_MIN_STACK_SIZE
	.align		4
.L_25:
        /*009c*/ 	.byte	0x04, 0x12
        /*009e*/ 	.short	(.L_27 - .L_26)
	.align		4
.L_26:
        /*00a0*/ 	.word	index@(_Z51reduce_interleaved_noconflict_nondivergent_unrolledPiS_i)
        /*00a4*/ 	.word	0x00000000


	//----- nvinfo : EIATTR_MIN_STACK_SIZE
	.align		4
.L_27:
        /*00a8*/ 	.byte	0x04, 0x12
        /*00aa*/ 	.short	(.L_29 - .L_28)
	.align		4
.L_28:
        /*00ac*/ 	.word	index@(_Z42reduce_interleaved_noconflict_nondivergentPiS_i)
        /*00b0*/ 	.word	0x00000000


	//----- nvinfo : EIATTR_MIN_STACK_SIZE
	.align		4
.L_29:
        /*00b4*/ 	.byte	0x04, 0x12
        /*00b6*/ 	.short	(.L_31 - .L_30)
	.align		4
.L_30:
        /*00b8*/ 	.word	index@(_Z39reduce_neighbored_conflict_nondivergentPiS_i)
        /*00bc*/ 	.word	0x00000000


	//----- nvinfo : EIATTR_MIN_STACK_SIZE
	.align		4
.L_31:
        /*00c0*/ 	.byte	0x04, 0x12
        /*00c2*/ 	.short	(.L_33 - .L_32)
	.align		4
.L_32:
        /*00c4*/ 	.word	index@(_Z36reduce_neighbored_conflict_divergentPiS_i)
        /*00c8*/ 	.word	0x00000000


	//----- nvinfo : EIATTR_MIN_STACK_SIZE
	.align		4
.L_33:
        /*00cc*/ 	.byte	0x04, 0x12
        /*00ce*/ 	.short	(.L_35 - .L_34)
	.align		4
.L_34:
        /*00d0*/ 	.word	index@(_Z24reduce_neighbored_globalPiS_i)
        /*00d4*/ 	.word	0x00000000
.L_35:


//--------------------- .nv.compat                --------------------------
	.section	.nv.compat,"",@"SHT_CUDA_COMPAT_INFO"
	.align	4
        /*0000*/ 	.byte	0x02, 0x09, 0x00, 0x00, 0x02, 0x02, 0x01, 0x00, 0x02, 0x05, 0x05, 0x00, 0x03, 0x07, 0x01, 0x01
        /*0010*/ 	.byte	0x02, 0x03, 0x00, 0x00, 0x02, 0x06, 0x01, 0x00, 0x04, 0x0b, 0x08, 0x00, 0x09, 0x00, 0x00, 0x00
        /*0020*/ 	.byte	0x00, 0x00, 0x00, 0x00


//--------------------- .nv.info._Z61reduce_interleaved_noconflict_nondivergent_completelyunrolledILj512EEvPiS0_i --------------------------
	.section	.nv.info._Z61reduce_interleaved_noconflict_nondivergent_completelyunrolledILj512EEvPiS0_i,"",@"SHT_CUDA_INFO"
	.sectionflags	@""
	.align	4


	//----- nvinfo : EIATTR_CUDA_API_VERSION
	.align		4
        /*0000*/ 	.byte	0x04, 0x37
        /*0002*/ 	.short	(.L_37 - .L_36)
.L_36:
        /*0004*/ 	.word	0x00000082


	//----- nvinfo : EIATTR_KPARAM_INFO
	.align		4
.L_37:
        /*0008*/ 	.byte	0x04, 0x17
        /*000a*/ 	.short	(.L_39 - .L_38)
.L_38:
        /*000c*/ 	.word	0x00000000
        /*0010*/ 	.short	0x0002
        /*0012*/ 	.short	0x0010
        /*0014*/ 	.byte	0x00, 0xf0, 0x11, 0x00


	//----- nvinfo : EIATTR_KPARAM_INFO
	.align		4
.L_39:
        /*0018*/ 	.byte	0x04, 0x17
        /*001a*/ 	.short	(.L_41 - .L_40)
.L_40:
        /*001c*/ 	.word	0x00000000
        /*0020*/ 	.short	0x0001
        /*0022*/ 	.short	0x0008
        /*0024*/ 	.byte	0x00, 0xf5, 0x21, 0x00


	//----- nvinfo : EIATTR_KPARAM_INFO
	.align		4
.L_41:
        /*0028*/ 	.byte	0x04, 0x17
        /*002a*/ 	.short	(.L_43 - .L_42)
.L_42:
        /*002c*/ 	.word	0x00000000
        /*0030*/ 	.short	0x0000
        /*0032*/ 	.short	0x0000
        /*0034*/ 	.byte	0x00, 0xf5, 0x21, 0x00


	//----- nvinfo : EIATTR_SPARSE_MMA_MASK
	.align		4
.L_43:
        /*0038*/ 	.byte	0x03, 0x50
        /*003a*/ 	.short	0x0000


	//----- nvinfo : EIATTR_MAXREG_COUNT
	.align		4
        /*003c*/ 	.byte	0x03, 0x1b
        /*003e*/ 	.short	0x00ff


	//----- nvinfo : EIATTR_NUM_BARRIERS
	.align		4
        /*0040*/ 	.byte	0x02, 0x4c
        /*0042*/ 	.byte	0x01
	.zero		1


	//----- nvinfo : EIATTR_MERCURY_ISA_VERSION
	.align		4
        /*0044*/ 	.byte	0x03, 0x5f
        /*0046*/ 	.short	0x0101


	//----- nvinfo : EIATTR_VRC_CTA_INIT_COUNT
	.align		4
        /*0048*/ 	.byte	0x02, 0x4a
	.zero		1
	.zero		1


	//----- nvinfo : EIATTR_EXIT_INSTR_OFFSETS
	.align		4
        /*004c*/ 	.byte	0x04, 0x1c
        /*004e*/ 	.short	(.L_45 - .L_44)


	//   ....[0]....
.L_44:
        /*0050*/ 	.word	0x00000920


	//----- nvinfo : EIATTR_CRS_STACK_SIZE
	.align		4
.L_45:
        /*0054*/ 	.byte	0x04, 0x1e
        /*0056*/ 	.short	(.L_47 - .L_46)
.L_46:
        /*0058*/ 	.word	0x00000000


	//----- nvinfo : EIATTR_CBANK_PARAM_SIZE
	.align		4
.L_47:
        /*005c*/ 	.byte	0x03, 0x19
        /*005e*/ 	.short	0x0014


	//----- nvinfo : EIATTR_PARAM_CBANK
	.align		4
        /*0060*/ 	.byte	0x04, 0x0a
        /*0062*/ 	.short	(.L_49 - .L_48)
	.align		4
.L_48:
        /*0064*/ 	.word	index@(.nv.constant0._Z61reduce_interleaved_noconflict_nondivergent_completelyunrolledILj512EEvPiS0_i)
        /*0068*/ 	.short	0x0380
        /*006a*/ 	.short	0x0014


	//----- nvinfo : EIATTR_SW_WAR
	.align		4
.L_49:
        /*006c*/ 	.byte	0x04, 0x36
        /*006e*/ 	.short	(.L_51 - .L_50)
.L_50:
        /*0070*/ 	.word	0x00000008
.L_51:


//--------------------- .nv.info._Z51reduce_interleaved_noconflict_nondivergent_unrolledPiS_i --------------------------
	.section	.nv.info._Z51reduce_interleaved_noconflict_nondivergent_unrolledPiS_i,"",@"SHT_CUDA_INFO"
	.sectionflags	@""
	.align	4


	//----- nvinfo : EIATTR_CUDA_API_VERSION
	.align		4
        /*0000*/ 	.byte	0x04, 0x37
        /*0002*/ 	.short	(.L_53 - .L_52)
.L_52:
        /*0004*/ 	.word	0x00000082


	//----- nvinfo : EIATTR_KPARAM_INFO
	.align		4
.L_53:
        /*0008*/ 	.byte	0x04, 0x17
        /*000a*/ 	.short	(.L_55 - .L_54)
.L_54:
        /*000c*/ 	.word	0x00000000
        /*0010*/ 	.short	0x0002
        /*0012*/ 	.short	0x0010
        /*0014*/ 	.byte	0x00, 0xf0, 0x11, 0x00


	//----- nvinfo : EIATTR_KPARAM_INFO
	.align		4
.L_55:
        /*0018*/ 	.byte	0x04, 0x17
        /*001a*/ 	.short	(.L_57 - .L_56)
.L_56:
        /*001c*/ 	.word	0x00000000
        /*0020*/ 	.short	0x0001
        /*0022*/ 	.short	0x0008
        /*0024*/ 	.byte	0x00, 0xf5, 0x21, 0x00


	//----- nvinfo : EIATTR_KPARAM_INFO
	.align		4
.L_57:
        /*0028*/ 	.byte	0x04, 0x17
        /*002a*/ 	.short	(.L_59 - .L_58)
.L_58:
        /*002c*/ 	.word	0x00000000
        /*0030*/ 	.short	0x0000
        /*0032*/ 	.short	0x0000
        /*0034*/ 	.byte	0x00, 0xf5, 0x21, 0x00


	//----- nvinfo : EIATTR_SPARSE_MMA_MASK
	.align		4
.L_59:
        /*0038*/ 	.byte	0x03, 0x50
        /*003a*/ 	.short	0x0000


	//----- nvinfo : EIATTR_MAXREG_COUNT
	.align		4
        /*003c*/ 	.byte	0x03, 0x1b
        /*003e*/ 	.short	0x00ff


	//----- nvinfo : EIATTR_NUM_BARRIERS
	.align		4
        /*0040*/ 	.byte	0x02, 0x4c
        /*0042*/ 	.byte	0x01
	.zero		1


	//----- nvinfo : EIATTR_MERCURY_ISA_VERSION
	.align		4
        /*0044*/ 	.byte	0x03, 0x5f
        /*0046*/ 	.short	0x0101


	//----- nvinfo : EIATTR_VRC_CTA_INIT_COUNT
	.align		4
        /*0048*/ 	.byte	0x02, 0x4a
	.zero		1
	.zero		1


	//----- nvinfo : EIATTR_EXIT_INSTR_OFFSETS
	.align		4
        /*004c*/ 	.byte	0x04, 0x1c
        /*004e*/ 	.short	(.L_61 - .L_60)


	//   ....[0]....
.L_60:
        /*0050*/ 	.word	0x000008d0


	//----- nvinfo : EIATTR_CRS_STACK_SIZE
	.align		4
.L_61:
        /*0054*/ 	.byte	0x04, 0x1e
        /*0056*/ 	.short	(.L_63 - .L_62)
.L_62:
        /*0058*/ 	.word	0x00000000


	//----- nvinfo : EIATTR_CBANK_PARAM_SIZE
	.align		4
.L_63:
        /*005c*/ 	.byte	0x03, 0x19
        /*005e*/ 	.short	0x0014


	//----- nvinfo : EIATTR_PARAM_CBANK
	.align		4
        /*0060*/ 	.byte	0x04, 0x0a
        /*0062*/ 	.short	(.L_65 - .L_64)
	.align		4
.L_64:
        /*0064*/ 	.word	index@(.nv.constant0._Z51reduce_interleaved_noconflict_nondivergent_unrolledPiS_i)
        /*0068*/ 	.short	0x0380
        /*006a*/ 	.short	0x0014


	//----- nvinfo : EIATTR_SW_WAR
	.align		4
.L_65:
        /*006c*/ 	.byte	0x04, 0x36
        /*006e*/ 	.short	(.L_67 - .L_66)
.L_66:
        /*0070*/ 	.word	0x00000008
.L_67:


//--------------------- .nv.info._Z42reduce_interleaved_noconflict_nondivergentPiS_i --------------------------
	.section	.nv.info._Z42reduce_interleaved_noconflict_nondivergentPiS_i,"",@"SHT_CUDA_INFO"
	.sectionflags	@""
	.align	4


	//----- nvinfo : EIATTR_CUDA_API_VERSION
	.align		4
        /*0000*/ 	.byte	0x04, 0x37
        /*0002*/ 	.short	(.L_69 - .L_68)
.L_68:
        /*0004*/ 	.word	0x00000082


	//----- nvinfo : EIATTR_KPARAM_INFO
	.align		4
.L_69:
        /*0008*/ 	.byte	0x04, 0x17
        /*000a*/ 	.short	(.L_71 - .L_70)
.L_70:
        /*000c*/ 	.word	0x00000000
        /*0010*/ 	.short	0x0002
        /*0012*/ 	.short	0x0010
        /*0014*/ 	.byte	0x00, 0xf0, 0x11, 0x00


	//----- nvinfo : EIATTR_KPARAM_INFO
	.align		4
.L_71:
        /*0018*/ 	.byte	0x04, 0x17
        /*001a*/ 	.short	(.L_73 - .L_72)
.L_72:
        /*001c*/ 	.word	0x00000000
        /*0020*/ 	.short	0x0001
        /*0022*/ 	.short	0x0008
        /*0024*/ 	.byte	0x00, 0xf5, 0x21, 0x00


	//----- nvinfo : EIATTR_KPARAM_INFO
	.align		4
.L_73:
        /*0028*/ 	.byte	0x04, 0x17
        /*002a*/ 	.short	(.L_75 - .L_74)
.L_74:
        /*002c*/ 	.word	0x00000000
        /*0030*/ 	.short	0x0000
        /*0032*/ 	.short	0x0000
        /*0034*/ 	.byte	0x00, 0xf5, 0x21, 0x00


	//----- nvinfo : EIATTR_SPARSE_MMA_MASK
	.align		4
.L_75:
        /*0038*/ 	.byte	0x03, 0x50
        /*003a*/ 	.short	0x0000


	//----- nvinfo : EIATTR_MAXREG_COUNT
	.align		4
        /*003c*/ 	.byte	0x03, 0x1b
        /*003e*/ 	.short	0x00ff


	//----- nvinfo : EIATTR_NUM_BARRIERS
	.align		4
        /*0040*/ 	.byte	0x02, 0x4c
        /*0042*/ 	.byte	0x01
	.zero		1


	//----- nvinfo : EIATTR_MERCURY_ISA_VERSION
	.align		4
        /*0044*/ 	.byte	0x03, 0x5f
        /*0046*/ 	.short	0x0101


	//----- nvinfo : EIATTR_VRC_CTA_INIT_COUNT
	.align		4
        /*0048*/ 	.byte	0x02, 0x4a
	.zero		1
	.zero		1


	//----- nvinfo : EIATTR_EXIT_INSTR_OFFSETS
	.align		4
        /*004c*/ 	.byte	0x04, 0x1c
        /*004e*/ 	.short	(.L_77 - .L_76)


	//   ....[0]....
.L_76:
        /*0050*/ 	.word	0x00000710


	//----- nvinfo : EIATTR_CRS_STACK_SIZE
	.align		4
.L_77:
        /*0054*/ 	.byte	0x04, 0x1e
        /*0056*/ 	.short	(.L_79 - .L_78)
.L_78:
        /*0058*/ 	.word	0x00000000


	//----- nvinfo : EIATTR_CBANK_PARAM_SIZE
	.align		4
.L_79:
        /*005c*/ 	.byte	0x03, 0x19
        /*005e*/ 	.short	0x0014


	//----- nvinfo : EIATTR_PARAM_CBANK
	.align		4
        /*0060*/ 	.byte	0x04, 0x0a
        /*0062*/ 	.short	(.L_81 - .L_80)
	.align		4
.L_80:
        /*0064*/ 	.word	index@(.nv.constant0._Z42reduce_interleaved_noconflict_nondivergentPiS_i)
        /*0068*/ 	.short	0x0380
        /*006a*/ 	.short	0x0014


	//----- nvinfo : EIATTR_SW_WAR
	.align		4
.L_81:
        /*006c*/ 	.byte	0x04, 0x36
        /*006e*/ 	.short	(.L_83 - .L_82)
.L_82:
        /*0070*/ 	.word	0x00000008
.L_83:


//--------------------- .nv.info._Z39reduce_neighbored_conflict_nondivergentPiS_i --------------------------
	.section	.nv.info._Z39reduce_neighbored_conflict_nondivergentPiS_i,"",@"SHT_CUDA_INFO"
	.sectionflags	@""
	.align	4


	//----- nvinfo : EIATTR_CUDA_API_VERSION
	.align		4
        /*0000*/ 	.byte	0x04, 0x37
        /*0002*/ 	.short	(.L_85 - .L_84)
.L_84:
        /*0004*/ 	.word	0x00000082


	//----- nvinfo : EIATTR_KPARAM_INFO
	.align		4
.L_85:
        /*0008*/ 	.byte	0x04, 0x17
        /*000a*/ 	.short	(.L_87 - .L_86)
.L_86:
        /*000c*/ 	.word	0x00000000
        /*0010*/ 	.short	0x0002
        /*0012*/ 	.short	0x0010
        /*0014*/ 	.byte	0x00, 0xf0, 0x11, 0x00


	//----- nvinfo : EIATTR_KPARAM_INFO
	.align		4
.L_87:
        /*0018*/ 	.byte	0x04, 0x17
        /*001a*/ 	.short	(.L_89 - .L_88)
.L_88:
        /*001c*/ 	.word	0x00000000
        /*0020*/ 	.short	0x0001
        /*0022*/ 	.short	0x0008
        /*0024*/ 	.byte	0x00, 0xf5, 0x21, 0x00


	//----- nvinfo : EIATTR_KPARAM_INFO
	.align		4
.L_89:
        /*0028*/ 	.byte	0x04, 0x17
        /*002a*/ 	.short	(.L_91 - .L_90)
.L_90:
        /*002c*/ 	.word	0x00000000
        /*0030*/ 	.short	0x0000
        /*0032*/ 	.short	0x0000
        /*0034*/ 	.byte	0x00, 0xf5, 0x21, 0x00


	//----- nvinfo : EIATTR_SPARSE_MMA_MASK
	.align		4
.L_91:
        /*0038*/ 	.byte	0x03, 0x50
        /*003a*/ 	.short	0x0000


	//----- nvinfo : EIATTR_MAXREG_COUNT
	.align		4
        /*003c*/ 	.byte	0x03, 0x1b
        /*003e*/ 	.short	0x00ff


	//----- nvinfo : EIATTR_NUM_BARRIERS
	.align		4
        /*0040*/ 	.byte	0x02, 0x4c
        /*0042*/ 	.byte	0x01
	.zero		1


	//----- nvinfo : EIATTR_MERCURY_ISA_VERSION
	.align		4
        /*0044*/ 	.byte	0x03, 0x5f
        /*0046*/ 	.short	0x0101


	//----- nvinfo : EIATTR_VRC_CTA_INIT_COUNT
	.align		4
        /*0048*/ 	.byte	0x02, 0x4a
	.zero		1
	.zero		1


	//----- nvinfo : EIATTR_EXIT_INSTR_OFFSETS
	.align		4
        /*004c*/ 	.byte	0x04, 0x1c
        /*004e*/ 	.short	(.L_93 - .L_92)


	//   ....[0]....
.L_92:
        /*0050*/ 	.word	0x00000750


	//----- nvinfo : EIATTR_CRS_STACK_SIZE
	.align		4
.L_93:
        /*0054*/ 	.byte	0x04, 0x1e
        /*0056*/ 	.short	(.L_95 - .L_94)
.L_94:
        /*0058*/ 	.word	0x00000000


	//----- nvinfo : EIATTR_CBANK_PARAM_SIZE
	.align		4
.L_95:
        /*005c*/ 	.byte	0x03, 0x19
        /*005e*/ 	.short	0x0014


	//----- nvinfo : EIATTR_PARAM_CBANK
	.align		4
        /*0060*/ 	.byte	0x04, 0x0a
        /*0062*/ 	.short	(.L_97 - .L_96)
	.align		4
.L_96:
        /*0064*/ 	.word	index@(.nv.constant0._Z39reduce_neighbored_conflict_nondivergentPiS_i)
        /*0068*/ 	.short	0x0380
        /*006a*/ 	.short	0x0014


	//----- nvinfo : EIATTR_SW_WAR
	.align		4
.L_97:
        /*006c*/ 	.byte	0x04, 0x36
        /*006e*/ 	.short	(.L_99 - .L_98)
.L_98:
        /*0070*/ 	.word	0x00000008
.L_99:


//--------------------- .nv.info._Z36reduce_neighbored_conflict_divergentPiS_i --------------------------
	.section	.nv.info._Z36reduce_neighbored_conflict_divergentPiS_i,"",@"SHT_CUDA_INFO"
	.sectionflags	@""
	.align	4


	//----- nvinfo : EIATTR_CUDA_API_VERSION
	.align		4
        /*0000*/ 	.byte	0x04, 0x37
        /*0002*/ 	.short	(.L_101 - .L_100)
.L_100:
        /*0004*/ 	.word	0x00000082


	//----- nvinfo : EIATTR_KPARAM_INFO
	.align		4
.L_101:
        /*0008*/ 	.byte	0x04, 0x17
        /*000a*/ 	.short	(.L_103 - .L_102)
.L_102:
        /*000c*/ 	.word	0x00000000
        /*0010*/ 	.short	0x0002
        /*0012*/ 	.short	0x0010
        /*0014*/ 	.byte	0x00, 0xf0, 0x11, 0x00


	//----- nvinfo : EIATTR_KPARAM_INFO
	.align		4
.L_103:
        /*0018*/ 	.byte	0x04, 0x17
        /*001a*/ 	.short	(.L_105 - .L_104)
.L_104:
        /*001c*/ 	.word	0x00000000
        /*0020*/ 	.short	0x0001
        /*0022*/ 	.short	0x0008
        /*0024*/ 	.byte	0x00, 0xf5, 0x21, 0x00


	//----- nvinfo : EIATTR_KPARAM_INFO
	.align		4
.L_105:
        /*0028*/ 	.byte	0x04, 0x17
        /*002a*/ 	.short	(.L_107 - .L_106)
.L_106:
        /*002c*/ 	.word	0x00000000
        /*0030*/ 	.short	0x0000
        /*0032*/ 	.short	0x0000
        /*0034*/ 	.byte	0x00, 0xf5, 0x21, 0x00


	//----- nvinfo : EIATTR_SPARSE_MMA_MASK
	.align		4
.L_107:
        /*0038*/ 	.byte	0x03, 0x50
        /*003a*/ 	.short	0x0000


	//----- nvinfo : EIATTR_MAXREG_COUNT
	.align		4
        /*003c*/ 	.byte	0x03, 0x1b
        /*003e*/ 	.short	0x00ff


	//----- nvinfo : EIATTR_NUM_BARRIERS
	.align		4
        /*0040*/ 	.byte	0x02, 0x4c
        /*0042*/ 	.byte	0x01
	.zero		1


	//----- nvinfo : EIATTR_MERCURY_ISA_VERSION
	.align		4
        /*0044*/ 	.byte	0x03, 0x5f
        /*0046*/ 	.short	0x0101


	//----- nvinfo : EIATTR_VRC_CTA_INIT_COUNT
	.align		4
        /*0048*/ 	.byte	0x02, 0x4a
	.zero		1
	.zero		1


	//----- nvinfo : EIATTR_EXIT_INSTR_OFFSETS
	.align		4
        /*004c*/ 	.byte	0x04, 0x1c
        /*004e*/ 	.short	(.L_109 - .L_108)


	//   ....[0]....
.L_108:
        /*0050*/ 	.word	0x00000720


	//----- nvinfo : EIATTR_CRS_STACK_SIZE
	.align		4
.L_109:
        /*0054*/ 	.byte	0x04, 0x1e
        /*0056*/ 	.short	(.L_111 - .L_110)
.L_110:
        /*0058*/ 	.word	0x00000000


	//----- nvinfo : EIATTR_CBANK_PARAM_SIZE
	.align		4
.L_111:
        /*005c*/ 	.byte	0x03, 0x19
        /*005e*/ 	.short	0x0014


	//----- nvinfo : EIATTR_PARAM_CBANK
	.align		4
        /*0060*/ 	.byte	0x04, 0x0a
        /*0062*/ 	.short	(.L_113 - .L_112)
	.align		4
.L_112:
        /*0064*/ 	.word	index@(.nv.constant0._Z36reduce_neighbored_conflict_divergentPiS_i)
        /*0068*/ 	.short	0x0380
        /*006a*/ 	.short	0x0014


	//----- nvinfo : EIATTR_SW_WAR
	.align		4
.L_113:
        /*006c*/ 	.byte	0x04, 0x36
        /*006e*/ 	.short	(.L_115 - .L_114)
.L_114:
        /*0070*/ 	.word	0x00000008
.L_115:


//--------------------- .nv.info._Z24reduce_neighbored_globalPiS_i --------------------------
	.section	.nv.info._Z24reduce_neighbored_globalPiS_i,"",@"SHT_CUDA_INFO"
	.sectionflags	@""
	.align	4


	//----- nvinfo : EIATTR_CUDA_API_VERSION
	.align		4
        /*0000*/ 	.byte	0x04, 0x37
        /*0002*/ 	.short	(.L_117 - .L_116)
.L_116:
        /*0004*/ 	.word	0x00000082


	//----- nvinfo : EIATTR_KPARAM_INFO
	.align		4
.L_117:
        /*0008*/ 	.byte	0x04, 0x17
        /*000a*/ 	.short	(.L_119 - .L_118)
.L_118:
        /*000c*/ 	.word	0x00000000
        /*0010*/ 	.short	0x0002
        /*0012*/ 	.short	0x0010
        /*0014*/ 	.byte	0x00, 0xf0, 0x11, 0x00


	//----- nvinfo : EIATTR_KPARAM_INFO
	.align		4
.L_119:
        /*0018*/ 	.byte	0x04, 0x17
        /*001a*/ 	.short	(.L_121 - .L_120)
.L_120:
        /*001c*/ 	.word	0x00000000
        /*0020*/ 	.short	0x0001
        /*0022*/ 	.short	0x0008
        /*0024*/ 	.byte	0x00, 0xf5, 0x21, 0x00


	//----- nvinfo : EIATTR_KPARAM_INFO
	.align		4
.L_121:
        /*0028*/ 	.byte	0x04, 0x17
        /*002a*/ 	.short	(.L_123 - .L_122)
.L_122:
        /*002c*/ 	.word	0x00000000
        /*0030*/ 	.short	0x0000
        /*0032*/ 	.short	0x0000
        /*0034*/ 	.byte	0x00, 0xf5, 0x21, 0x00


	//----- nvinfo : EIATTR_SPARSE_MMA_MASK
	.align		4
.L_123:
        /*0038*/ 	.byte	0x03, 0x50
        /*003a*/ 	.short	0x0000


	//----- nvinfo : EIATTR_MAXREG_COUNT
	.align		4
        /*003c*/ 	.byte	0x03, 0x1b
        /*003e*/ 	.short	0x00ff


	//----- nvinfo : EIATTR_NUM_BARRIERS
	.align		4
        /*0040*/ 	.byte	0x02, 0x4c
        /*0042*/ 	.byte	0x01
	.zero		1


	//----- nvinfo : EIATTR_MERCURY_ISA_VERSION
	.align		4
        /*0044*/ 	.byte	0x03, 0x5f
        /*0046*/ 	.short	0x0101


	//----- nvinfo : EIATTR_VRC_CTA_INIT_COUNT
	.align		4
        /*0048*/ 	.byte	0x02, 0x4a
	.zero		1
	.zero		1


	//----- nvinfo : EIATTR_EXIT_INSTR_OFFSETS
	.align		4
        /*004c*/ 	.byte	0x04, 0x1c
        /*004e*/ 	.short	(.L_125 - .L_124)


	//   ....[0]....
.L_124:
        /*0050*/ 	.word	0x000007e0


	//----- nvinfo : EIATTR_CRS_STACK_SIZE
	.align		4
.L_125:
        /*0054*/ 	.byte	0x04, 0x1e
        /*0056*/ 	.short	(.L_127 - .L_126)
.L_126:
        /*0058*/ 	.word	0x00000000


	//----- nvinfo : EIATTR_CBANK_PARAM_SIZE
	.align		4
.L_127:
        /*005c*/ 	.byte	0x03, 0x19
        /*005e*/ 	.short	0x0014


	//----- nvinfo : EIATTR_PARAM_CBANK
	.align		4
        /*0060*/ 	.byte	0x04, 0x0a
        /*0062*/ 	.short	(.L_129 - .L_128)
	.align		4
.L_128:
        /*0064*/ 	.word	index@(.nv.constant0._Z24reduce_neighbored_globalPiS_i)
        /*0068*/ 	.short	0x0380
        /*006a*/ 	.short	0x0014


	//----- nvinfo : EIATTR_SW_WAR
	.align		4
.L_129:
        /*006c*/ 	.byte	0x04, 0x36
        /*006e*/ 	.short	(.L_131 - .L_130)
.L_130:
        /*0070*/ 	.word	0x00000008
.L_131:


//--------------------- .nv.callgraph             --------------------------
	.section	.nv.callgraph,"",@"SHT_CUDA_CALLGRAPH"
	.align	4
	.sectionentsize	8
	.align		4
        /*0000*/ 	.word	0x00000000
	.align		4
        /*0004*/ 	.word	0xffffffff
	.align		4
        /*0008*/ 	.word	0x00000000
	.align		4
        /*000c*/ 	.word	0xfffffffe
	.align		4
        /*0010*/ 	.word	0x00000000
	.align		4
        /*0014*/ 	.word	0xfffffffd
	.align		4
        /*0018*/ 	.word	0x00000000
	.align		4
        /*001c*/ 	.word	0xfffffffc


//--------------------- .text._Z61reduce_interleaved_noconflict_nondivergent_completelyunrolledILj512EEvPiS0_i --------------------------
	.section	.text._Z61reduce_interleaved_noconflict_nondivergent_completelyunrolledILj512EEvPiS0_i,"ax",@progbits
	.align	128
        .global         _Z61reduce_interleaved_noconflict_nondivergent_completelyunrolledILj512EEvPiS0_i
        .type           _Z61reduce_interleaved_noconflict_nondivergent_completelyunrolledILj512EEvPiS0_i,@function
        .size           _Z61reduce_interleaved_noconflict_nondivergent_completelyunrolledILj512EEvPiS0_i,(.L_x_70 - _Z61reduce_interleaved_noconflict_nondivergent_completelyunrolledILj512EEvPiS0_i)
        .other          _Z61reduce_interleaved_noconflict_nondivergent_completelyunrolledILj512EEvPiS0_i,@"STO_CUDA_ENTRY STV_DEFAULT"
_Z61reduce_interleaved_noconflict_nondivergent_completelyunrolledILj512EEvPiS0_i:
.text._Z61reduce_interleaved_noconflict_nondivergent_completelyunrolledILj512EEvPiS0_i:
[----:B------:R-:W-:Y:S01]  /*0000*/  LDC R1, c[0x0][0x37c] ;  /* 0x0000df00ff017b82 */ /* 0x000fe20000000800 */
[----:B------:R-:W0:Y:S07]  /*0010*/  LDCU UR4, c[0x0][0x360] ;  /* 0x00006c00ff0477ac */ /* 0x000e2e0008000800 */
[----:B------:R-:W0:Y:S01]  /*0020*/  LDC R19, c[0x0][0x370] ;  /* 0x0000dc00ff137b82 */ /* 0x000e220000000800 */
[----:B------:R-:W1:Y:S01]  /*0030*/  S2R R20, SR_TID.X ;  /* 0x0000000000147919 */ /* 0x000e620000002100 */
[----:B------:R-:W2:Y:S01]  /*0040*/  LDCU UR5, c[0x0][0x390] ;  /* 0x00007200ff0577ac */ /* 0x000ea20008000800 */
[----:B------:R-:W1:Y:S01]  /*0050*/  S2R R7, SR_CTAID.X ;  /* 0x0000000000077919 */ /* 0x000e620000002500 */
[----:B------:R-:W3:Y:S01]  /*0060*/  LDCU.64 UR6, c[0x0][0x358] ;  /* 0x00006b00ff0677ac */ /* 0x000ee20008000a00 */
[----:B0-----:R-:W-:-:S04]  /*0070*/  IMAD R19, R19, UR4, RZ ;  /* 0x0000000413137c24 */ /* 0x001fc8000f8e02ff */
[----:B------:R-:W0:Y:S01]  /*0080*/  I2F.U32.RP R0, R19 ;  /* 0x0000001300007306 */ /* 0x000e220000209000 */
[----:B------:R-:W-:Y:S01]  /*0090*/  IMAD.MOV R9, RZ, RZ, -R19 ;  /* 0x000000ffff097224 */ /* 0x000fe200078e0a13 */
[----:B------:R-:W-:Y:S01]  /*00a0*/  ISETP.NE.U32.AND P2, PT, R19, RZ, PT ;  /* 0x000000ff1300720c */ /* 0x000fe20003f45070 */
[----:B-1----:R-:W-:Y:S01]  /*00b0*/  IMAD R22, R7, UR4, R20 ;  /* 0x0000000407167c24 */ /* 0x002fe2000f8e0214 */
[----:B------:R-:W-:-:S04]  /*00c0*/  UMOV UR4, 0x400 ;  /* 0x0000040000047882 */ /* 0x000fc80000000000 */
[----:B------:R-:W-:Y:S01]  /*00d0*/  IADD3 R24, PT, PT, R22, R19, RZ ;  /* 0x0000001316187210 */ /* 0x000fe20007ffe0ff */
[----:B0-----:R-:W0:Y:S03]  /*00e0*/  MUFU.RCP R0, R0 ;  /* 0x0000000000007308 */ /* 0x001e260000001000 */
[C---:B--2---:R-:W-:Y:S02]  /*00f0*/  ISETP.GE.AND P0, PT, R24.reuse, UR5, PT ;  /* 0x0000000518007c0c */ /* 0x044fe4000bf06270 */
[----:B------:R-:W-:Y:S01]  /*0100*/  VIMNMX R5, PT, PT, R24, UR5, !PT ;  /* 0x0000000518057c48 */ /* 0x000fe2000ffe0100 */
[----:B------:R-:W1:Y:S01]  /*0110*/  S2UR UR5, SR_CgaCtaId ;  /* 0x00000000000579c3 */ /* 0x000e620000008800 */
[----:B------:R-:W-:Y:S01]  /*0120*/  SEL R18, RZ, 0x1, P0 ;  /* 0x00000001ff127807 */ /* 0x000fe20000000000 */
[----:B0-----:R-:W-:-:S03]  /*0130*/  VIADD R2, R0, 0xffffffe ;  /* 0x0ffffffe00027836 */ /* 0x001fc60000000000 */
[----:B------:R-:W-:Y:S01]  /*0140*/  IADD3 R0, PT, PT, R5, -R24, -R18 ;  /* 0x8000001805007210 */ /* 0x000fe20007ffe812 */
[----:B------:R0:W2:Y:S02]  /*0150*/  F2I.FTZ.U32.TRUNC.NTZ R3, R2 ;  /* 0x0000000200037305 */ /* 0x0000a4000021f000 */
[----:B0-----:R-:W-:Y:S01]  /*0160*/  IMAD.MOV.U32 R2, RZ, RZ, RZ ;  /* 0x000000ffff027224 */ /* 0x001fe200078e00ff */
[----:B-1----:R-:W-:Y:S01]  /*0170*/  ULEA UR4, UR5, UR4, 0x18 ;  /* 0x0000000405047291 */ /* 0x002fe2000f8ec0ff */
[----:B--2---:R-:W-:-:S05]  /*0180*/  IMAD R9, R9, R3, RZ ;  /* 0x0000000309097224 */ /* 0x004fca00078e02ff */
[----:B------:R-:W-:Y:S01]  /*0190*/  LEA R26, R20, UR4, 0x2 ;  /* 0x00000004141a7c11 */ /* 0x000fe2000f8e10ff */
[----:B------:R-:W-:Y:S01]  /*01a0*/  UMOV UR4, URZ ;  /* 0x000000ff00047c82 */ /* 0x000fe20008000000 */
[----:B------:R-:W-:Y:S02]  /*01b0*/  IMAD.HI.U32 R3, R3, R9, R2 ;  /* 0x0000000903037227 */ /* 0x000fe400078e0002 */
[----:B------:R-:W0:Y:S04]  /*01c0*/  LDC.64 R8, c[0x0][0x388] ;  /* 0x0000e200ff087b82 */ /* 0x000e280000000a00 */
[----:B------:R-:W-:-:S04]  /*01d0*/  IMAD.HI.U32 R11, R3, R0, RZ ;  /* 0x00000000030b7227 */ /* 0x000fc800078e00ff */
[----:B------:R-:W-:-:S04]  /*01e0*/  IMAD.MOV R2, RZ, RZ, -R11 ;  /* 0x000000ffff027224 */ /* 0x000fc800078e0a0b */
[----:B------:R-:W-:Y:S02]  /*01f0*/  IMAD R0, R19, R2, R0 ;  /* 0x0000000213007224 */ /* 0x000fe400078e0200 */
[----:B------:R-:W1:Y:S03]  /*0200*/  LDC.64 R2, c[0x0][0x380] ;  /* 0x0000e000ff027b82 */ /* 0x000e660000000a00 */
[----:B------:R-:W-:Y:S01]  /*0210*/  ISETP.GE.U32.AND P0, PT, R0, R19, PT ;  /* 0x000000130000720c */ /* 0x000fe20003f06070 */
[----:B0-----:R-:W-:-:S12]  /*0220*/  IMAD.WIDE.U32 R6, R7, 0x4, R8 ;  /* 0x0000000407067825 */ /* 0x001fd800078e0008 */
[----:B------:R-:W-:Y:S01]  /*0230*/  @P0 IADD3 R0, PT, PT, -R19, R0, RZ ;  /* 0x0000000013000210 */ /* 0x000fe20007ffe1ff */
[----:B------:R-:W-:-:S03]  /*0240*/  @P0 VIADD R11, R11, 0x1 ;  /* 0x000000010b0b0836 */ /* 0x000fc60000000000 */
[----:B------:R-:W-:Y:S01]  /*0250*/  ISETP.GE.U32.AND P1, PT, R0, R19, PT ;  /* 0x000000130000720c */ /* 0x000fe20003f26070 */
[----:B------:R-:W-:Y:S02]  /*0260*/  IMAD.IADD R0, R19, 0x1, R24 ;  /* 0x0000000113007824 */ /* 0x000fe400078e0218 */
[----:B-1----:R-:W-:-:S04]  /*0270*/  IMAD.WIDE R2, R22, 0x4, R2 ;  /* 0x0000000416027825 */ /* 0x002fc800078e0202 */
[C---:B------:R-:W-:Y:S02]  /*0280*/  IMAD.IADD R25, R19.reuse, 0x1, R0 ;  /* 0x0000000113197824 */ /* 0x040fe400078e0200 */
[----:B------:R-:W-:-:S04]  /*0290*/  IMAD.WIDE R4, R19, 0x4, R2 ;  /* 0x0000000413047825 */ /* 0x000fc800078e0202 */
[----:B------:R-:W-:Y:S01]  /*02a0*/  @P1 VIADD R11, R11, 0x1 ;  /* 0x000000010b0b1836 */ /* 0x000fe20000000000 */
[----:B------:R-:W-:Y:S01]  /*02b0*/  @!P2 LOP3.LUT R11, RZ, R19, RZ, 0x33, !PT ;  /* 0x00000013ff0ba212 */ /* 0x000fe200078e33ff */
[----:B------:R-:W-:-:S03]  /*02c0*/  IMAD.WIDE R8, R19, 0x4, R4 ;  /* 0x0000000413087825 */ /* 0x000fc600078e0204 */
[----:B---3--:R-:W-:-:S07]  /*02d0*/  IADD3 R18, PT, PT, R18, R11, RZ ;  /* 0x0000000b12127210 */ /* 0x008fce0007ffe0ff */
.L_x_9:
[----:B0-----:R-:W0:Y:S01]  /*02e0*/  LDCU UR5, c[0x0][0x390] ;  /* 0x00007200ff0577ac */ /* 0x001e220008000800 */
[----:B-1----:R1:W-:Y:S01]  /*02f0*/  STS [R26], RZ ;  /* 0x000000ff1a007388 */ /* 0x0023e20000000800 */
[----:B------:R-:W-:Y:S01]  /*0300*/  BSSY.RECONVERGENT B0, `(.L_x_0) ;  /* 0x000002a000007945 */ /* 0x000fe20003800200 */
[----:B------:R-:W-:-:S04]  /*0310*/  UIADD3 UR4, UPT, UPT, UR4, 0x1, URZ ;  /* 0x0000000104047890 */ /* 0x000fc8000fffe0ff */
[----:B------:R-:W-:Y:S01]  /*0320*/  UISETP.NE.AND UP0, UPT, UR4, 0x3e8, UPT ;  /* 0x000003e80400788c */ /* 0x000fe2000bf05270 */
[----:B0-----:R-:W-:-:S13]  /*0330*/  ISETP.GE.AND P0, PT, R22, UR5, PT ;  /* 0x0000000516007c0c */ /* 0x001fda000bf06270 */
[----:B-1----:R-:W-:Y:S05]  /*0340*/  @P0 BRA `(.L_x_1) ;  /* 0x0000000000940947 */ /* 0x002fea0003800000 */
[C---:B------:R-:W-:Y:S01]  /*0350*/  LOP3.LUT R10, R18.reuse, 0x3, RZ, 0xc0, !PT ;  /* 0x00000003120a7812 */ /* 0x040fe200078ec0ff */
[----:B------:R-:W-:Y:S01]  /*0360*/  BSSY.RECONVERGENT B1, `(.L_x_2) ;  /* 0x0000011000017945 */ /* 0x000fe20003800200 */
[----:B------:R-:W-:Y:S01]  /*0370*/  HFMA2 R23, -RZ, RZ, 0, 0 ;  /* 0x00000000ff177431 */ /* 0x000fe200000001ff */
[----:B------:R-:W-:Y:S01]  /*0380*/  ISETP.GE.U32.AND P0, PT, R18, 0x3, PT ;  /* 0x000000031200780c */ /* 0x000fe20003f06070 */
[----:B------:R-:W-:Y:S01]  /*0390*/  IMAD.MOV.U32 R21, RZ, RZ, R22 ;  /* 0x000000ffff157224 */ /* 0x000fe200078e0016 */
[----:B------:R-:W-:-:S13]  /*03a0*/  ISETP.NE.AND P1, PT, R10, 0x3, PT ;  /* 0x000000030a00780c */ /* 0x000fda0003f25270 */
[----:B------:R-:W-:Y:S05]  /*03b0*/  @!P1 BRA `(.L_x_3) ;  /* 0x00000000002c9947 */ /* 0x000fea0003800000 */
[----:B------:R0:W5:Y:S01]  /*03c0*/  LDG.E R23, desc[UR6][R2.64] ;  /* 0x0000000602177981 */ /* 0x000162000c1e1900 */
[----:B------:R-:W-:Y:S01]  /*03d0*/  ISETP.NE.AND P1, PT, R10, RZ, PT ;  /* 0x000000ff0a00720c */ /* 0x000fe20003f25270 */
[----:B------:R-:W-:-:S12]  /*03e0*/  IMAD.MOV.U32 R21, RZ, RZ, R24 ;  /* 0x000000ffff157224 */ /* 0x000fd800078e0018 */
[----:B0-----:R-:W-:Y:S05]  /*03f0*/  @!P1 BRA `(.L_x_3) ;  /* 0x00000000001c9947 */ /* 0x001fea0003800000 */
[----:B------:R-:W-:Y:S02]  /*0400*/  ISETP.NE.AND P1, PT, R10, 0x1, PT ;  /* 0x000000010a00780c */ /* 0x000fe40003f25270 */
[----:B------:R-:W2:Y:S11]  /*0410*/  LDG.E R10, desc[UR6][R4.64] ;  /* 0x00000006040a7981 */ /* 0x000eb6000c1e1900 */
[----:B------:R-:W3:Y:S01]  /*0420*/  @P1 LDG.E R12, desc[UR6][R8.64] ;  /* 0x00000006080c1981 */ /* 0x000ee2000c1e1900 */
[----:B------:R-:W-:Y:S01]  /*0430*/  MOV R21, R0 ;  /* 0x0000000000157202 */ /* 0x000fe20000000f00 */
[----:B------:R-:W-:-:S02]  /*0440*/  @P1 IMAD.MOV.U32 R21, RZ, RZ, R25 ;  /* 0x000000ffff151224 */ /* 0x000fc400078e0019 */
[----:B--2--5:R-:W-:-:S05]  /*0450*/  IMAD.IADD R23, R23, 0x1, R10 ;  /* 0x0000000117177824 */ /* 0x024fca00078e020a */
[----:B---3--:R-:W-:-:S07]  /*0460*/  @P1 IADD3 R23, PT, PT, R23, R12, RZ ;  /* 0x0000000c17171210 */ /* 0x008fce0007ffe0ff */
.L_x_3:
[----:B------:R-:W-:Y:S05]  /*0470*/  BSYNC.RECONVERGENT B1 ;  /* 0x0000000000017941 */ /* 0x000fea0003800200 */
.L_x_2:
[----:B------:R-:W-:Y:S04]  /*0480*/  BSSY.RECONVERGENT B1, `(.L_x_4) ;  /* 0x0000010000017945 */ /* 0x000fe80003800200 */
[----:B------:R-:W-:Y:S05]  /*0490*/  @!P0 BRA `(.L_x_5) ;  /* 0x0000000000388947 */ /* 0x000fea0003800000 */
.L_x_6:
[----:B------:R-:W0:Y:S02]  /*04a0*/  LDC.64 R12, c[0x0][0x380] ;  /* 0x0000e000ff0c7b82 */ /* 0x000e240000000a00 */
[----:B0-----:R-:W-:-:S04]  /*04b0*/  IMAD.WIDE R12, R21, 0x4, R12 ;  /* 0x00000004150c7825 */ /* 0x001fc800078e020c */
[C---:B------:R-:W-:Y:S02]  /*04c0*/  IMAD.WIDE R14, R19.reuse, 0x4, R12 ;  /* 0x00000004130e7825 */ /* 0x040fe400078e020c */
[----:B------:R-:W2:Y:S02]  /*04d0*/  LDG.E R12, desc[UR6][R12.64] ;  /* 0x000000060c0c7981 */ /* 0x000ea4000c1e1900 */
[C---:B------:R-:W-:Y:S02]  /*04e0*/  IMAD.WIDE R10, R19.reuse, 0x4, R14 ;  /* 0x00000004130a7825 */ /* 0x040fe400078e020e */
[----:B------:R-:W2:Y:S02]  /*04f0*/  LDG.E R14, desc[UR6][R14.64] ;  /* 0x000000060e0e7981 */ /* 0x000ea4000c1e1900 */
[C---:B------:R-:W-:Y:S02]  /*0500*/  IMAD.WIDE R16, R19.reuse, 0x4, R10 ;  /* 0x0000000413107825 */ /* 0x040fe400078e020a */
[----:B------:R-:W3:Y:S04]  /*0510*/  LDG.E R10, desc[UR6][R10.64] ;  /* 0x000000060a0a7981 */ /* 0x000ee8000c1e1900 */
[----:B------:R-:W3:Y:S01]  /*0520*/  LDG.E R16, desc[UR6][R16.64] ;  /* 0x0000000610107981 */ /* 0x000ee2000c1e1900 */
[----:B------:R-:W-:-:S05]  /*0530*/  IMAD R21, R19, 0x4, R21 ;  /* 0x0000000413157824 */ /* 0x000fca00078e0215 */
[----:B------:R-:W-:Y:S02]  /*0540*/  ISETP.GE.AND P0, PT, R21, UR5, PT ;  /* 0x0000000515007c0c */ /* 0x000fe4000bf06270 */
[----:B--2--5:R-:W-:-:S04]  /*0550*/  IADD3 R23, PT, PT, R14, R23, R12 ;  /* 0x000000170e177210 */ /* 0x024fc80007ffe00c */
[----:B---3--:R-:W-:-:S07]  /*0560*/  IADD3 R23, PT, PT, R16, R23, R10 ;  /* 0x0000001710177210 */ /* 0x008fce0007ffe00a */
[----:B------:R-:W-:Y:S05]  /*0570*/  @!P0 BRA `(.L_x_6) ;  /* 0xfffffffc00c88947 */ /* 0x000fea000383ffff */
.L_x_5:
[----:B------:R-:W-:Y:S05]  /*0580*/  BSYNC.RECONVERGENT B1 ;  /* 0x0000000000017941 */ /* 0x000fea0003800200 */
.L_x_4:
[----:B-----5:R0:W-:Y:S02]  /*0590*/  STS [R26], R23 ;  /* 0x000000171a007388 */ /* 0x0201e40000000800 */
.L_x_1:
[----:B------:R-:W-:Y:S05]  /*05a0*/  BSYNC.RECONVERGENT B0 ;  /* 0x0000000000007941 */ /* 0x000fea0003800200 */
.L_x_0:
[----:B------:R-:W-:Y:S08]  /*05b0*/  BAR.SYNC.DEFER_BLOCKING 0x0 ;  /* 0x0000000000007b1d */ /* 0x000ff00000010000 */
[----:B------:R-:W-:Y:S01]  /*05c0*/  BAR.SYNC.DEFER_BLOCKING 0x0 ;  /* 0x0000000000007b1d */ /* 0x000fe20000010000 */
[C---:B------:R-:W-:Y:S02]  /*05d0*/  ISETP.GT.U32.AND P0, PT, R20.reuse, 0xff, PT ;  /* 0x000000ff1400780c */ /* 0x040fe40003f04070 */
[----:B------:R-:W-:-:S03]  /*05e0*/  ISETP.GT.U32.AND P1, PT, R20, 0x7f, PT ;  /* 0x0000007f1400780c */ /* 0x000fc60003f24070 */
[----:B------:R-:W-:Y:S08]  /*05f0*/  BSSY.RECONVERGENT B0, `(.L_x_7) ;  /* 0x0000031000007945 */ /* 0x000ff00003800200 */
[----:B------:R-:W-:Y:S04]  /*0600*/  @!P0 LDS R10, [R26+0x400] ;  /* 0x000400001a0a8984 */ /* 0x000fe80000000800 */
[----:B------:R-:W1:Y:S02]  /*0610*/  @!P0 LDS R11, [R26] ;  /* 0x000000001a0b8984 */ /* 0x000e640000000800 */
[----:B-1----:R-:W-:-:S05]  /*0620*/  @!P0 IMAD.IADD R11, R10, 0x1, R11 ;  /* 0x000000010a0b8824 */ /* 0x002fca00078e020b */
[----:B------:R-:W-:Y:S01]  /*0630*/  @!P0 STS [R26], R11 ;  /* 0x0000000b1a008388 */ /* 0x000fe20000000800 */
[----:B------:R-:W-:Y:S01]  /*0640*/  BAR.SYNC.DEFER_BLOCKING 0x0 ;  /* 0x0000000000007b1d */ /* 0x000fe20000010000 */
[----:B------:R-:W-:-:S05]  /*0650*/  ISETP.GT.U32.AND P0, PT, R20, 0x3f, PT ;  /* 0x0000003f1400780c */ /* 0x000fca0003f04070 */
[----:B------:R-:W-:Y:S04]  /*0660*/  @!P1 LDS R10, [R26+0x200] ;  /* 0x000200001a0a9984 */ /* 0x000fe80000000800 */
[----:B------:R-:W1:Y:S02]  /*0670*/  @!P1 LDS R13, [R26] ;  /* 0x000000001a0d9984 */ /* 0x000e640000000800 */
[----:B-1----:R-:W-:-:S05]  /*0680*/  @!P1 IADD3 R13, PT, PT, R10, R13, RZ ;  /* 0x0000000d0a0d9210 */ /* 0x002fca0007ffe0ff */
[----:B------:R-:W-:Y:S01]  /*0690*/  @!P1 STS [R26], R13 ;  /* 0x0000000d1a009388 */ /* 0x000fe20000000800 */
[----:B------:R-:W-:Y:S06]  /*06a0*/  BAR.SYNC.DEFER_BLOCKING 0x0 ;  /* 0x0000000000007b1d */ /* 0x000fec0000010000 */
[----:B------:R-:W-:Y:S04]  /*06b0*/  @!P0 LDS R10, [R26+0x100] ;  /* 0x000100001a0a8984 */ /* 0x000fe80000000800 */
[----:B------:R-:W1:Y:S02]  /*06c0*/  @!P0 LDS R15, [R26] ;  /* 0x000000001a0f8984 */ /* 0x000e640000000800 */
[----:B-1----:R-:W-:-:S05]  /*06d0*/  @!P0 IMAD.IADD R15, R10, 0x1, R15 ;  /* 0x000000010a0f8824 */ /* 0x002fca00078e020f */
[----:B------:R1:W-:Y:S01]  /*06e0*/  @!P0 STS [R26], R15 ;  /* 0x0000000f1a008388 */ /* 0x0003e20000000800 */
[----:B------:R-:W-:Y:S01]  /*06f0*/  BAR.SYNC.DEFER_BLOCKING 0x0 ;  /* 0x0000000000007b1d */ /* 0x000fe20000010000 */
[----:B------:R-:W-:-:S13]  /*0700*/  ISETP.GT.U32.AND P0, PT, R20, 0x1f, PT ;  /* 0x0000001f1400780c */ /* 0x000fda0003f04070 */
[----:B-1----:R-:W-:Y:S05]  /*0710*/  @P0 BRA `(.L_x_8) ;  /* 0x0000000000780947 */ /* 0x002fea0003800000 */
[----:B------:R-:W-:Y:S01]  /*0720*/  LDS R10, [R26+0x80] ;  /* 0x000080001a0a7984 */ /* 0x000fe20000000800 */
[----:B------:R-:W-:-:S03]  /*0730*/  ISETP.NE.AND P0, PT, R20, RZ, PT ;  /* 0x000000ff1400720c */ /* 0x000fc60003f05270 */
[----:B------:R-:W1:Y:S10]  /*0740*/  LDS R11, [R26] ;  /* 0x000000001a0b7984 */ /* 0x000e740000000800 */
[----:B------:R-:W-:Y:S01]  /*0750*/  @!P0 MOV R12, 0x400 ;  /* 0x00000400000c8802 */ /* 0x000fe20000000f00 */
[----:B-1----:R-:W-:-:S05]  /*0760*/  IMAD.IADD R11, R10, 0x1, R11 ;  /* 0x000000010a0b7824 */ /* 0x002fca00078e020b */
[----:B------:R-:W-:Y:S04]  /*0770*/  STS [R26], R11 ;  /* 0x0000000b1a007388 */ /* 0x000fe80000000800 */
[----:B------:R-:W-:Y:S04]  /*0780*/  LDS R10, [R26+0x40] ;  /* 0x000040001a0a7984 */ /* 0x000fe80000000800 */
[----:B------:R-:W1:Y:S02]  /*0790*/  LDS R13, [R26] ;  /* 0x000000001a0d7984 */ /* 0x000e640000000800 */
[----:B-1----:R-:W-:-:S05]  /*07a0*/  IADD3 R13, PT, PT, R10, R13, RZ ;  /* 0x0000000d0a0d7210 */ /* 0x002fca0007ffe0ff */
[----:B------:R-:W-:Y:S04]  /*07b0*/  STS [R26], R13 ;  /* 0x0000000d1a007388 */ /* 0x000fe80000000800 */
[----:B------:R-:W-:Y:S04]  /*07c0*/  LDS R10, [R26+0x20] ;  /* 0x000020001a0a7984 */ /* 0x000fe80000000800 */
[----:B------:R-:W1:Y:S02]  /*07d0*/  LDS R15, [R26] ;  /* 0x000000001a0f7984 */ /* 0x000e640000000800 */
[----:B-1----:R-:W-:-:S05]  /*07e0*/  IMAD.IADD R15, R10, 0x1, R15 ;  /* 0x000000010a0f7824 */ /* 0x002fca00078e020f */
[----:B------:R1:W-:Y:S04]  /*07f0*/  STS [R26], R15 ;  /* 0x0000000f1a007388 */ /* 0x0003e80000000800 */
[----:B------:R-:W-:Y:S04]  /*0800*/  LDS R10, [R26+0x10] ;  /* 0x000010001a0a7984 */ /* 0x000fe80000000800 */
[----:B------:R-:W2:Y:S01]  /*0810*/  LDS R17, [R26] ;  /* 0x000000001a117984 */ /* 0x000ea20000000800 */
[----:B-1----:R-:W1:Y:S02]  /*0820*/  @!P0 S2R R15, SR_CgaCtaId ;  /* 0x00000000000f8919 */ /* 0x002e640000008800 */
[----:B-1----:R-:W-:-:S02]  /*0830*/  @!P0 LEA R15, R15, R12, 0x18 ;  /* 0x0000000c0f0f8211 */ /* 0x002fc400078ec0ff */
[----:B--2---:R-:W-:-:S05]  /*0840*/  IADD3 R17, PT, PT, R10, R17, RZ ;  /* 0x000000110a117210 */ /* 0x004fca0007ffe0ff */
[----:B------:R-:W-:Y:S04]  /*0850*/  STS [R26], R17 ;  /* 0x000000111a007388 */ /* 0x000fe80000000800 */
[----:B------:R-:W-:Y:S04]  /*0860*/  LDS R10, [R26+0x8] ;  /* 0x000008001a0a7984 */ /* 0x000fe80000000800 */
[----:B------:R-:W1:Y:S02]  /*0870*/  LDS R11, [R26] ;  /* 0x000000001a0b7984 */ /* 0x000e640000000800 */
[----:B-1----:R-:W-:-:S05]  /*0880*/  IMAD.IADD R11, R10, 0x1, R11 ;  /* 0x000000010a0b7824 */ /* 0x002fca00078e020b */
[----:B------:R-:W-:Y:S04]  /*0890*/  STS [R26], R11 ;  /* 0x0000000b1a007388 */ /* 0x000fe80000000800 */
[----:B------:R-:W-:Y:S04]  /*08a0*/  LDS R10, [R26+0x4] ;  /* 0x000004001a0a7984 */ /* 0x000fe80000000800 */
[----:B------:R-:W1:Y:S02]  /*08b0*/  LDS R13, [R26] ;  /* 0x000000001a0d7984 */ /* 0x000e640000000800 */
[----:B-1----:R-:W-:-:S05]  /*08c0*/  IADD3 R13, PT, PT, R10, R13, RZ ;  /* 0x0000000d0a0d7210 */ /* 0x002fca0007ffe0ff */
[----:B------:R-:W-:Y:S04]  /*08d0*/  STS [R26], R13 ;  /* 0x0000000d1a007388 */ /* 0x000fe80000000800 */
[----:B------:R-:W1:Y:S04]  /*08e0*/  @!P0 LDS R15, [R15] ;  /* 0x000000000f0f8984 */ /* 0x000e680000000800 */
[----:B-1----:R1:W-:Y:S02]  /*08f0*/  @!P0 STG.E desc[UR6][R6.64], R15 ;  /* 0x0000000f06008986 */ /* 0x0023e4000c101906 */
.L_x_8:
[----:B------:R-:W-:Y:S05]  /*0900*/  BSYNC.RECONVERGENT B0 ;  /* 0x0000000000007941 */ /* 0x000fea0003800200 */
.L_x_7:
[----:B------:R-:W-:Y:S05]  /*0910*/  BRA.U UP0, `(.L_x_9) ;  /* 0xfffffff900707547 */ /* 0x000fea000b83ffff */
[----:B------:R-:W-:Y:S05]  /*0920*/  EXIT ;  /* 0x000000000000794d */ /* 0x000fea0003800000 */
.L_x_10:
[----:B------:R-:W-:-:S00]  /*0930*/  BRA `(.L_x_10) ;  /* 0xfffffffc00fc7947 */ /* 0x000fc0000383ffff */
[----:B------:R-:W-:-:S00]  /*0940*/  NOP ;  /* 0x0000000000007918 */ /* 0x000fc00000000000 */
        /* <DEDUP_REMOVED lines=11> */
.L_x_70:


//--------------------- .text._Z51reduce_interleaved_noconflict_nondivergent_unrolledPiS_i --------------------------
	.section	.text._Z51reduce_interleaved_noconflict_nondivergent_unrolledPiS_i,"ax",@progbits
	.align	128
        .global         _Z51reduce_interleaved_noconflict_nondivergent_unrolledPiS_i
        .type           _Z51reduce_interleaved_noconflict_nondivergent_unrolledPiS_i,@function
        .size           _Z51reduce_interleaved_noconflict_nondivergent_unrolledPiS_i,(.L_x_71 - _Z51reduce_interleaved_noconflict_nondivergent_unrolledPiS_i)
        .other          _Z51reduce_interleaved_noconflict_nondivergent_unrolledPiS_i,@"STO_CUDA_ENTRY STV_DEFAULT"
_Z51reduce_interleaved_noconflict_nondivergent_unrolledPiS_i:
.text._Z51reduce_interleaved_noconflict_nondivergent_unrolledPiS_i:
[----:B------:R-:W-:Y:S01]  /*0000*/  LDC R1, c[0x0][0x37c] ;  /* 0x0000df00ff017b82 */ /* 0x000fe20000000800 */
[----:B------:R-:W0:Y:S07]  /*0010*/  LDCU UR8, c[0x0][0x360] ;  /* 0x00006c00ff0877ac */ /* 0x000e2e0008000800 */
[----:B------:R-:W0:Y:S01]  /*0020*/  LDC R19, c[0x0][0x370] ;  /* 0x0000dc00ff137b82 */ /* 0x000e220000000800 */
[----:B------:R-:W1:Y:S01]  /*0030*/  S2R R20, SR_TID.X ;  /* 0x0000000000147919 */ /* 0x000e620000002100 */
[----:B------:R-:W2:Y:S01]  /*0040*/  LDCU UR4, c[0x0][0x390] ;  /* 0x00007200ff0477ac */ /* 0x000ea20008000800 */
[----:B------:R-:W1:Y:S01]  /*0050*/  S2R R7, SR_CTAID.X ;  /* 0x0000000000077919 */ /* 0x000e620000002500 */
[----:B------:R-:W3:Y:S04]  /*0060*/  LDCU.64 UR6, c[0x0][0x358] ;  /* 0x00006b00ff0677ac */ /* 0x000ee80008000a00 */
[----:B------:R-:W4:Y:S01]  /*0070*/  S2UR UR5, SR_CgaCtaId ;  /* 0x00000000000579c3 */ /* 0x000f220000008800 */
[----:B0-----:R-:W-:-:S04]  /*0080*/  IMAD R19, R19, UR8, RZ ;  /* 0x0000000813137c24 */ /* 0x001fc8000f8e02ff */
[----:B------:R-:W0:Y:S01]  /*0090*/  I2F.U32.RP R0, R19 ;  /* 0x0000001300007306 */ /* 0x000e220000209000 */
[----:B------:R-:W-:Y:S01]  /*00a0*/  IMAD.MOV R9, RZ, RZ, -R19 ;  /* 0x000000ffff097224 */ /* 0x000fe200078e0a13 */
[----:B------:R-:W-:Y:S01]  /*00b0*/  ISETP.NE.U32.AND P2, PT, R19, RZ, PT ;  /* 0x000000ff1300720c */ /* 0x000fe20003f45070 */
[----:B-1----:R-:W-:-:S05]  /*00c0*/  IMAD R22, R7, UR8, R20 ;  /* 0x0000000807167c24 */ /* 0x002fca000f8e0214 */
[----:B------:R-:W-:Y:S01]  /*00d0*/  IADD3 R24, PT, PT, R22, R19, RZ ;  /* 0x0000001316187210 */ /* 0x000fe20007ffe0ff */
[----:B0-----:R-:W0:Y:S03]  /*00e0*/  MUFU.RCP R0, R0 ;  /* 0x0000000000007308 */ /* 0x001e260000001000 */
[C---:B--2---:R-:W-:Y:S02]  /*00f0*/  ISETP.GE.AND P0, PT, R24.reuse, UR4, PT ;  /* 0x0000000418007c0c */ /* 0x044fe4000bf06270 */
[----:B------:R-:W-:Y:S01]  /*0100*/  VIMNMX R5, PT, PT, R24, UR4, !PT ;  /* 0x0000000418057c48 */ /* 0x000fe2000ffe0100 */
[----:B------:R-:W-:Y:S01]  /*0110*/  UMOV UR4, 0x400 ;  /* 0x0000040000047882 */ /* 0x000fe20000000000 */
[----:B------:R-:W-:Y:S01]  /*0120*/  SEL R18, RZ, 0x1, P0 ;  /* 0x00000001ff127807 */ /* 0x000fe20000000000 */
[----:B----4-:R-:W-:-:S06]  /*0130*/  ULEA UR4, UR5, UR4, 0x18 ;  /* 0x0000000405047291 */ /* 0x010fcc000f8ec0ff */
[----:B------:R-:W-:Y:S01]  /*0140*/  LEA R26, R20, UR4, 0x2 ;  /* 0x00000004141a7c11 */ /* 0x000fe2000f8e10ff */
[----:B------:R-:W-:Y:S01]  /*0150*/  UMOV UR4, URZ ;  /* 0x000000ff00047c82 */ /* 0x000fe20008000000 */
[----:B0-----:R-:W-:Y:S01]  /*0160*/  VIADD R2, R0, 0xffffffe ;  /* 0x0ffffffe00027836 */ /* 0x001fe20000000000 */
[----:B------:R-:W-:-:S03]  /*0170*/  IADD3 R0, PT, PT, R5, -R24, -R18 ;  /* 0x8000001805007210 */ /* 0x000fc60007ffe812 */
[----:B------:R0:W1:Y:S02]  /*0180*/  F2I.FTZ.U32.TRUNC.NTZ R3, R2 ;  /* 0x0000000200037305 */ /* 0x000064000021f000 */
[----:B0-----:R-:W-:Y:S02]  /*0190*/  IMAD.MOV.U32 R2, RZ, RZ, RZ ;  /* 0x000000ffff027224 */ /* 0x001fe400078e00ff */
[----:B-1----:R-:W-:-:S04]  /*01a0*/  IMAD R9, R9, R3, RZ ;  /* 0x0000000309097224 */ /* 0x002fc800078e02ff */
        /* <DEDUP_REMOVED lines=19> */
.L_x_22:
        /* <DEDUP_REMOVED lines=25> */
.L_x_14:
[----:B------:R-:W-:Y:S05]  /*0470*/  BSYNC.RECONVERGENT B1 ;  /* 0x0000000000017941 */ /* 0x000fea0003800200 */
.L_x_13:
[----:B------:R-:W-:Y:S04]  /*0480*/  BSSY.RECONVERGENT B1, `(.L_x_15) ;  /* 0x0000010000017945 */ /* 0x000fe80003800200 */
[----:B------:R-:W-:Y:S05]  /*0490*/  @!P0 BRA `(.L_x_16) ;  /* 0x0000000000388947 */ /* 0x000fea0003800000 */
.L_x_17:
        /* <DEDUP_REMOVED lines=14> */
.L_x_16:
[----:B------:R-:W-:Y:S05]  /*0580*/  BSYNC.RECONVERGENT B1 ;  /* 0x0000000000017941 */ /* 0x000fea0003800200 */
.L_x_15:
[----:B-----5:R0:W-:Y:S02]  /*0590*/  STS [R26], R23 ;  /* 0x000000171a007388 */ /* 0x0201e40000000800 */
.L_x_12:
[----:B------:R-:W-:Y:S05]  /*05a0*/  BSYNC.RECONVERGENT B0 ;  /* 0x0000000000007941 */ /* 0x000fea0003800200 */
.L_x_11:
[----:B------:R-:W-:Y:S01]  /*05b0*/  BAR.SYNC.DEFER_BLOCKING 0x0 ;  /* 0x0000000000007b1d */ /* 0x000fe20000010000 */
[----:B------:R-:W-:Y:S01]  /*05c0*/  UISETP.GE.U32.AND UP0, UPT, UR8, 0x42, UPT ;  /* 0x000000420800788c */ /* 0x000fe2000bf06070 */
[----:B------:R-:W-:-:S08]  /*05d0*/  ISETP.GT.U32.AND P1, PT, R20, 0x1f, PT ;  /* 0x0000001f1400780c */ /* 0x000fd00003f24070 */
[----:B------:R-:W-:Y:S05]  /*05e0*/  BRA.U !UP0, `(.L_x_18) ;  /* 0x0000000108307547 */ /* 0x000fea000b800000 */
[----:B------:R-:W-:-:S07]  /*05f0*/  IMAD.U32 R10, RZ, RZ, UR8 ;  /* 0x00000008ff0a7e24 */ /* 0x000fce000f8e00ff */
.L_x_19:
[----:B------:R-:W-:-:S04]  /*0600*/  SHF.R.U32.HI R15, RZ, 0x1, R10 ;  /* 0x00000001ff0f7819 */ /* 0x000fc8000001160a */
[----:B------:R-:W-:-:S13]  /*0610*/  ISETP.GE.U32.AND P0, PT, R20, R15, PT ;  /* 0x0000000f1400720c */ /* 0x000fda0003f06070 */
[----:B------:R-:W-:Y:S01]  /*0620*/  @!P0 LEA R11, R15, R26, 0x2 ;  /* 0x0000001a0f0b8211 */ /* 0x000fe200078e10ff */
[----:B------:R-:W-:Y:S05]  /*0630*/  @!P0 LDS R12, [R26] ;  /* 0x000000001a0c8984 */ /* 0x000fea0000000800 */
[----:B------:R-:W1:Y:S02]  /*0640*/  @!P0 LDS R11, [R11] ;  /* 0x000000000b0b8984 */ /* 0x000e640000000800 */
[----:B-1----:R-:W-:-:S05]  /*0650*/  @!P0 IMAD.IADD R13, R11, 0x1, R12 ;  /* 0x000000010b0d8824 */ /* 0x002fca00078e020c */
[----:B------:R1:W-:Y:S01]  /*0660*/  @!P0 STS [R26], R13 ;  /* 0x0000000d1a008388 */ /* 0x0003e20000000800 */
[----:B------:R-:W-:Y:S01]  /*0670*/  BAR.SYNC.DEFER_BLOCKING 0x0 ;  /* 0x0000000000007b1d */ /* 0x000fe20000010000 */
[----:B------:R-:W-:Y:S01]  /*0680*/  ISETP.GT.U32.AND P0, PT, R10, 0x83, PT ;  /* 0x000000830a00780c */ /* 0x000fe20003f04070 */
[----:B------:R-:W-:-:S12]  /*0690*/  IMAD.MOV.U32 R10, RZ, RZ, R15 ;  /* 0x000000ffff0a7224 */ /* 0x000fd800078e000f */
[----:B-1----:R-:W-:Y:S05]  /*06a0*/  @P0 BRA `(.L_x_19) ;  /* 0xfffffffc00d40947 */ /* 0x002fea000383ffff */
.L_x_18:
[----:B------:R-:W-:Y:S04]  /*06b0*/  BSSY.RECONVERGENT B0, `(.L_x_20) ;  /* 0x0000020000007945 */ /* 0x000fe80003800200 */
[----:B------:R-:W-:Y:S05]  /*06c0*/  @P1 BRA `(.L_x_21) ;  /* 0x0000000000781947 */ /* 0x000fea0003800000 */
[----:B------:R-:W-:Y:S01]  /*06d0*/  LDS R10, [R26+0x80] ;  /* 0x000080001a0a7984 */ /* 0x000fe20000000800 */
[----:B------:R-:W-:-:S03]  /*06e0*/  ISETP.NE.AND P0, PT, R20, RZ, PT ;  /* 0x000000ff1400720c */ /* 0x000fc60003f05270 */
[----:B------:R-:W1:Y:S10]  /*06f0*/  LDS R11, [R26] ;  /* 0x000000001a0b7984 */ /* 0x000e740000000800 */
[----:B------:R-:W-:-:S02]  /*0700*/  @!P0 MOV R12, 0x400 ;  /* 0x00000400000c8802 */ /* 0x000fc40000000f00 */
[----:B-1----:R-:W-:-:S05]  /*0710*/  IADD3 R11, PT, PT, R10, R11, RZ ;  /* 0x0000000b0a0b7210 */ /* 0x002fca0007ffe0ff */
[----:B------:R-:W-:Y:S04]  /*0720*/  STS [R26], R11 ;  /* 0x0000000b1a007388 */ /* 0x000fe80000000800 */
[----:B------:R-:W-:Y:S04]  /*0730*/  LDS R10, [R26+0x40] ;  /* 0x000040001a0a7984 */ /* 0x000fe80000000800 */
[----:B------:R-:W1:Y:S02]  /*0740*/  LDS R13, [R26] ;  /* 0x000000001a0d7984 */ /* 0x000e640000000800 */
[----:B-1----:R-:W-:-:S05]  /*0750*/  IMAD.IADD R13, R10, 0x1, R13 ;  /* 0x000000010a0d7824 */ /* 0x002fca00078e020d */
        /* <DEDUP_REMOVED lines=21> */
.L_x_21:
[----:B------:R-:W-:Y:S05]  /*08b0*/  BSYNC.RECONVERGENT B0 ;  /* 0x0000000000007941 */ /* 0x000fea0003800200 */
.L_x_20:
[----:B------:R-:W-:Y:S05]  /*08c0*/  BRA.U UP1, `(.L_x_22) ;  /* 0xfffffff901847547 */ /* 0x000fea000b83ffff */
[----:B------:R-:W-:Y:S05]  /*08d0*/  EXIT ;  /* 0x000000000000794d */ /* 0x000fea0003800000 */
.L_x_23:
        /* <DEDUP_REMOVED lines=10> */
.L_x_71:


//--------------------- .text._Z42reduce_interleaved_noconflict_nondivergentPiS_i --------------------------
	.section	.text._Z42reduce_interleaved_noconflict_nondivergentPiS_i,"ax",@progbits
	.align	128
        .global         _Z42reduce_interleaved_noconflict_nondivergentPiS_i
        .type           _Z42reduce_interleaved_noconflict_nondivergentPiS_i,@function
        .size           _Z42reduce_interleaved_noconflict_nondivergentPiS_i,(.L_x_72 - _Z42reduce_interleaved_noconflict_nondivergentPiS_i)
        .other          _Z42reduce_interleaved_noconflict_nondivergentPiS_i,@"STO_CUDA_ENTRY STV_DEFAULT"
_Z42reduce_interleaved_noconflict_nondivergentPiS_i:
.text._Z42reduce_interleaved_noconflict_nondivergentPiS_i:
        /* <DEDUP_REMOVED lines=46> */
.L_x_33:
        /* <DEDUP_REMOVED lines=25> */
.L_x_27:
[----:B------:R-:W-:Y:S05]  /*0470*/  BSYNC.RECONVERGENT B1 ;  /* 0x0000000000017941 */ /* 0x000fea0003800200 */
.L_x_26:
[----:B------:R-:W-:Y:S04]  /*0480*/  BSSY.RECONVERGENT B1, `(.L_x_28) ;  /* 0x0000010000017945 */ /* 0x000fe80003800200 */
[----:B------:R-:W-:Y:S05]  /*0490*/  @!P0 BRA `(.L_x_29) ;  /* 0x0000000000388947 */ /* 0x000fea0003800000 */
.L_x_30:
        /* <DEDUP_REMOVED lines=14> */
.L_x_29:
[----:B------:R-:W-:Y:S05]  /*0580*/  BSYNC.RECONVERGENT B1 ;  /* 0x0000000000017941 */ /* 0x000fea0003800200 */
.L_x_28:
[----:B-----5:R0:W-:Y:S02]  /*0590*/  STS [R26], R23 ;  /* 0x000000171a007388 */ /* 0x0201e40000000800 */
.L_x_25:
[----:B------:R-:W-:Y:S05]  /*05a0*/  BSYNC.RECONVERGENT B0 ;  /* 0x0000000000007941 */ /* 0x000fea0003800200 */
.L_x_24:
[----:B------:R-:W-:Y:S01]  /*05b0*/  BAR.SYNC.DEFER_BLOCKING 0x0 ;  /* 0x0000000000007b1d */ /* 0x000fe20000010000 */
[----:B------:R-:W-:-:S09]  /*05c0*/  UISETP.GE.U32.AND UP0, UPT, UR8, 0x2, UPT ;  /* 0x000000020800788c */ /* 0x000fd2000bf06070 */
[----:B------:R-:W-:Y:S05]  /*05d0*/  BRA.U !UP0, `(.L_x_31) ;  /* 0x0000000108307547 */ /* 0x000fea000b800000 */
[----:B------:R-:W-:-:S07]  /*05e0*/  IMAD.U32 R10, RZ, RZ, UR8 ;  /* 0x00000008ff0a7e24 */ /* 0x000fce000f8e00ff */
.L_x_32:
        /* <DEDUP_REMOVED lines=8> */
[----:B------:R-:W-:Y:S02]  /*0670*/  ISETP.GT.U32.AND P0, PT, R10, 0x3, PT ;  /* 0x000000030a00780c */ /* 0x000fe40003f04070 */
[----:B------:R-:W-:-:S11]  /*0680*/  MOV R10, R15 ;  /* 0x0000000f000a7202 */ /* 0x000fd60000000f00 */
[----:B-1----:R-:W-:Y:S05]  /*0690*/  @P0 BRA `(.L_x_32) ;  /* 0xfffffffc00d40947 */ /* 0x002fea000383ffff */
.L_x_31:
[----:B------:R-:W-:-:S13]  /*06a0*/  ISETP.NE.AND P0, PT, R20, RZ, PT ;  /* 0x000000ff1400720c */ /* 0x000fda0003f05270 */
[----:B------:R-:W1:Y:S01]  /*06b0*/  @!P0 S2R R11, SR_CgaCtaId ;  /* 0x00000000000b8919 */ /* 0x000e620000008800 */
[----:B------:R-:W-:-:S04]  /*06c0*/  @!P0 MOV R10, 0x400 ;  /* 0x00000400000a8802 */ /* 0x000fc80000000f00 */
[----:B-1----:R-:W-:-:S06]  /*06d0*/  @!P0 LEA R11, R11, R10, 0x18 ;  /* 0x0000000a0b0b8211 */ /* 0x002fcc00078ec0ff */
[----:B------:R-:W1:Y:S04]  /*06e0*/  @!P0 LDS R11, [R11] ;  /* 0x000000000b0b8984 */ /* 0x000e680000000800 */
[----:B-1----:R1:W-:Y:S01]  /*06f0*/  @!P0 STG.E desc[UR6][R6.64], R11 ;  /* 0x0000000b06008986 */ /* 0x0023e2000c101906 */
[----:B------:R-:W-:Y:S05]  /*0700*/  BRA.U UP1, `(.L_x_33) ;  /* 0xfffffff901f47547 */ /* 0x000fea000b83ffff */
[----:B------:R-:W-:Y:S05]  /*0710*/  EXIT ;  /* 0x000000000000794d */ /* 0x000fea0003800000 */
.L_x_34:
        /* <DEDUP_REMOVED lines=14> */
.L_x_72:


//--------------------- .text._Z39reduce_neighbored_conflict_nondivergentPiS_i --------------------------
	.section	.text._Z39reduce_neighbored_conflict_nondivergentPiS_i,"ax",@progbits
	.align	128
        .global         _Z39reduce_neighbored_conflict_nondivergentPiS_i
        .type           _Z39reduce_neighbored_conflict_nondivergentPiS_i,@function
        .size           _Z39reduce_neighbored_conflict_nondivergentPiS_i,(.L_x_73 - _Z39reduce_neighbored_conflict_nondivergentPiS_i)
        .other          _Z39reduce_neighbored_conflict_nondivergentPiS_i,@"STO_CUDA_ENTRY STV_DEFAULT"
_Z39reduce_neighbored_conflict_nondivergentPiS_i:
.text._Z39reduce_neighbored_conflict_nondivergentPiS_i:
        /* <DEDUP_REMOVED lines=20> */
[----:B------:R-:W-:Y:S01]  /*0140*/  MOV R19, UR4 ;  /* 0x0000000400137c02 */ /* 0x000fe20008000f00 */
[----:B------:R-:W-:Y:S01]  /*0150*/  UMOV UR4, URZ ;  /* 0x000000ff00047c82 */ /* 0x000fe20008000000 */
[----:B0-----:R-:W-:Y:S01]  /*0160*/  VIADD R2, R0, 0xffffffe ;  /* 0x0ffffffe00027836 */ /* 0x001fe20000000000 */
[----:B------:R-:W-:Y:S02]  /*0170*/  IADD3 R0, PT, PT, R5, -R20, -R18 ;  /* 0x8000001405007210 */ /* 0x000fe40007ffe812 */
[----:B------:R-:W-:Y:S01]  /*0180*/  IMAD R25, R22, 0x4, R19 ;  /* 0x0000000416197824 */ /* 0x000fe200078e0213 */
        /* <DEDUP_REMOVED lines=13> */
[----:B------:R-:W-:Y:S02]  /*0260*/  ISETP.GE.U32.AND P1, PT, R0, R23, PT ;  /* 0x000000170000720c */ /* 0x000fe40003f26070 */
[----:B------:R-:W-:Y:S01]  /*0270*/  IADD3 R0, PT, PT, R23, R20, RZ ;  /* 0x0000001417007210 */ /* 0x000fe20007ffe0ff */
[----:B-1----:R-:W-:-:S03]  /*0280*/  IMAD.WIDE R2, R21, 0x4, R2 ;  /* 0x0000000415027825 */ /* 0x002fc600078e0202 */
[C---:B------:R-:W-:Y:S01]  /*0290*/  IADD3 R27, PT, PT, R23.reuse, R0, RZ ;  /* 0x00000000171b7210 */ /* 0x040fe20007ffe0ff */
[----:B------:R-:W-:-:S06]  /*02a0*/  IMAD.WIDE R4, R23, 0x4, R2 ;  /* 0x0000000417047825 */ /* 0x000fcc00078e0202 */
[----:B------:R-:W-:Y:S01]  /*02b0*/  @P1 VIADD R11, R11, 0x1 ;  /* 0x000000010b0b1836 */ /* 0x000fe20000000000 */
[----:B------:R-:W-:Y:S01]  /*02c0*/  @!P2 LOP3.LUT R11, RZ, R23, RZ, 0x33, !PT ;  /* 0x00000017ff0ba212 */ /* 0x000fe200078e33ff */
[----:B------:R-:W-:-:S04]  /*02d0*/  IMAD.WIDE R8, R23, 0x4, R4 ;  /* 0x0000000417087825 */ /* 0x000fc800078e0204 */
[----:B---3--:R-:W-:-:S07]  /*02e0*/  IMAD.IADD R18, R18, 0x1, R11 ;  /* 0x0000000112127824 */ /* 0x008fce00078e020b */
.L_x_44:
        /* <DEDUP_REMOVED lines=9> */
[----:B------:R-:W-:Y:S01]  /*0380*/  ISETP.GE.U32.AND P0, PT, R18, 0x3, PT ;  /* 0x000000031200780c */ /* 0x000fe20003f06070 */
[----:B------:R-:W-:Y:S01]  /*0390*/  IMAD.MOV.U32 R26, RZ, RZ, RZ ;  /* 0x000000ffff1a7224 */ /* 0x000fe200078e00ff */
[----:B------:R-:W-:Y:S02]  /*03a0*/  ISETP.NE.AND P1, PT, R10, 0x3, PT ;  /* 0x000000030a00780c */ /* 0x000fe40003f25270 */
[----:B------:R-:W-:-:S11]  /*03b0*/  MOV R24, R21 ;  /* 0x0000001500187202 */ /* 0x000fd60000000f00 */
[----:B------:R-:W-:Y:S05]  /*03c0*/  @!P1 BRA `(.L_x_38) ;  /* 0x00000000002c9947 */ /* 0x000fea0003800000 */
[----:B------:R0:W5:Y:S01]  /*03d0*/  LDG.E R26, desc[UR8][R2.64] ;  /* 0x00000008021a7981 */ /* 0x000162000c1e1900 */
[----:B------:R-:W-:Y:S01]  /*03e0*/  ISETP.NE.AND P1, PT, R10, RZ, PT ;  /* 0x000000ff0a00720c */ /* 0x000fe20003f25270 */
[----:B------:R-:W-:-:S12]  /*03f0*/  IMAD.MOV.U32 R24, RZ, RZ, R20 ;  /* 0x000000ffff187224 */ /* 0x000fd800078e0014 */
[----:B0-----:R-:W-:Y:S05]  /*0400*/  @!P1 BRA `(.L_x_38) ;  /* 0x00000000001c9947 */ /* 0x001fea0003800000 */
[----:B------:R-:W-:Y:S01]  /*0410*/  ISETP.NE.AND P1, PT, R10, 0x1, PT ;  /* 0x000000010a00780c */ /* 0x000fe20003f25270 */
[----:B------:R-:W2:-:S12]  /*0420*/  LDG.E R11, desc[UR8][R4.64] ;  /* 0x00000008040b7981 */ /* 0x000e98000c1e1900 */
[----:B------:R-:W3:Y:S01]  /*0430*/  @P1 LDG.E R13, desc[UR8][R8.64] ;  /* 0x00000008080d1981 */ /* 0x000ee2000c1e1900 */
[----:B------:R-:W-:Y:S02]  /*0440*/  MOV R24, R0 ;  /* 0x0000000000187202 */ /* 0x000fe40000000f00 */
[----:B------:R-:W-:Y:S01]  /*0450*/  @P1 MOV R24, R27 ;  /* 0x0000001b00181202 */ /* 0x000fe20000000f00 */
[----:B--2--5:R-:W-:-:S04]  /*0460*/  IMAD.IADD R26, R26, 0x1, R11 ;  /* 0x000000011a1a7824 */ /* 0x024fc800078e020b */
[----:B---3--:R-:W-:-:S07]  /*0470*/  @P1 IMAD.IADD R26, R26, 0x1, R13 ;  /* 0x000000011a1a1824 */ /* 0x008fce00078e020d */
.L_x_38:
[----:B------:R-:W-:Y:S05]  /*0480*/  BSYNC.RECONVERGENT B1 ;  /* 0x0000000000017941 */ /* 0x000fea0003800200 */
.L_x_37:
[----:B------:R-:W-:Y:S04]  /*0490*/  BSSY.RECONVERGENT B1, `(.L_x_39) ;  /* 0x0000010000017945 */ /* 0x000fe80003800200 */
[----:B------:R-:W-:Y:S05]  /*04a0*/  @!P0 BRA `(.L_x_40) ;  /* 0x0000000000388947 */ /* 0x000fea0003800000 */
.L_x_41:
        /* <DEDUP_REMOVED lines=9> */
[----:B------:R-:W-:-:S04]  /*0540*/  LEA R24, R23, R24, 0x2 ;  /* 0x0000001817187211 */ /* 0x000fc800078e10ff */
[----:B------:R-:W-:Y:S02]  /*0550*/  ISETP.GE.AND P0, PT, R24, UR5, PT ;  /* 0x0000000518007c0c */ /* 0x000fe4000bf06270 */
[----:B--2--5:R-:W-:-:S04]  /*0560*/  IADD3 R26, PT, PT, R14, R26, R13 ;  /* 0x0000001a0e1a7210 */ /* 0x024fc80007ffe00d */
[----:B---3--:R-:W-:-:S07]  /*0570*/  IADD3 R26, PT, PT, R16, R26, R11 ;  /* 0x0000001a101a7210 */ /* 0x008fce0007ffe00b */
[----:B------:R-:W-:Y:S05]  /*0580*/  @!P0 BRA `(.L_x_41) ;  /* 0xfffffffc00c88947 */ /* 0x000fea000383ffff */
.L_x_40:
[----:B------:R-:W-:Y:S05]  /*0590*/  BSYNC.RECONVERGENT B1 ;  /* 0x0000000000017941 */ /* 0x000fea0003800200 */
.L_x_39:
[----:B-----5:R0:W-:Y:S02]  /*05a0*/  STS [R25], R26 ;  /* 0x0000001a19007388 */ /* 0x0201e40000000800 */
.L_x_36:
[----:B------:R-:W-:Y:S05]  /*05b0*/  BSYNC.RECONVERGENT B0 ;  /* 0x0000000000007941 */ /* 0x000fea0003800200 */
.L_x_35:
[----:B------:R-:W-:Y:S01]  /*05c0*/  BAR.SYNC.DEFER_BLOCKING 0x0 ;  /* 0x0000000000007b1d */ /* 0x000fe20000010000 */
[----:B------:R-:W-:-:S09]  /*05d0*/  UISETP.GE.U32.AND UP1, UPT, UR7, 0x2, UPT ;  /* 0x000000020700788c */ /* 0x000fd2000bf26070 */
[----:B------:R-:W-:Y:S05]  /*05e0*/  BRA.U !UP1, `(.L_x_42) ;  /* 0x00000001093c7547 */ /* 0x000fea000b800000 */
[----:B------:R-:W-:-:S05]  /*05f0*/  UMOV UR5, 0x1 ;  /* 0x0000000100057882 */ /* 0x000fca0000000000 */
.L_x_43:
[----:B------:R-:W-:-:S04]  /*0600*/  USHF.L.U32 UR6, UR5, 0x1, URZ ;  /* 0x0000000105067899 */ /* 0x000fc800080006ff */
[----:B------:R-:W-:Y:S02]  /*0610*/  UISETP.GE.U32.AND UP1, UPT, UR6, UR7, UPT ;  /* 0x000000070600728c */ /* 0x000fe4000bf26070 */
[----:B-1----:R-:W-:-:S05]  /*0620*/  IMAD R12, R22, UR6, RZ ;  /* 0x00000006160c7c24 */ /* 0x002fca000f8e02ff */
[----:B------:R-:W-:-:S13]  /*0630*/  ISETP.GE.U32.AND P0, PT, R12, UR7, PT ;  /* 0x000000070c007c0c */ /* 0x000fda000bf06070 */
[C---:B------:R-:W-:Y:S01]  /*0640*/  @!P0 VIADD R10, R12.reuse, UR5 ;  /* 0x000000050c0a8c36 */ /* 0x040fe20008000000 */
[----:B------:R-:W-:Y:S01]  /*0650*/  @!P0 LEA R11, R12, R19, 0x2 ;  /* 0x000000130c0b8211 */ /* 0x000fe200078e10ff */
[----:B------:R-:W-:Y:S02]  /*0660*/  UMOV UR5, UR6 ;  /* 0x0000000600057c82 */ /* 0x000fe40008000000 */
[----:B------:R-:W-:Y:S02]  /*0670*/  @!P0 IMAD R10, R10, 0x4, R19 ;  /* 0x000000040a0a8824 */ /* 0x000fe400078e0213 */
[----:B------:R-:W-:Y:S04]  /*0680*/  @!P0 LDS R13, [R11] ;  /* 0x000000000b0d8984 */ /* 0x000fe80000000800 */
[----:B------:R-:W1:Y:S02]  /*0690*/  @!P0 LDS R10, [R10] ;  /* 0x000000000a0a8984 */ /* 0x000e640000000800 */
[----:B-1----:R-:W-:-:S05]  /*06a0*/  @!P0 IADD3 R12, PT, PT, R10, R13, RZ ;  /* 0x0000000d0a0c8210 */ /* 0x002fca0007ffe0ff */
[----:B------:R1:W-:Y:S01]  /*06b0*/  @!P0 STS [R11], R12 ;  /* 0x0000000c0b008388 */ /* 0x0003e20000000800 */
[----:B------:R-:W-:Y:S06]  /*06c0*/  BAR.SYNC.DEFER_BLOCKING 0x0 ;  /* 0x0000000000007b1d */ /* 0x000fec0000010000 */
[----:B------:R-:W-:Y:S05]  /*06d0*/  BRA.U !UP1, `(.L_x_43) ;  /* 0xfffffffd09c87547 */ /* 0x000fea000b83ffff */
.L_x_42:
[----:B------:R-:W-:-:S13]  /*06e0*/  ISETP.NE.AND P0, PT, R22, RZ, PT ;  /* 0x000000ff1600720c */ /* 0x000fda0003f05270 */
[----:B-1----:R-:W1:Y:S01]  /*06f0*/  @!P0 S2R R11, SR_CgaCtaId ;  /* 0x00000000000b8919 */ /* 0x002e620000008800 */
[----:B------:R-:W-:-:S04]  /*0700*/  @!P0 MOV R10, 0x400 ;  /* 0x00000400000a8802 */ /* 0x000fc80000000f00 */
[----:B-1----:R-:W-:-:S05]  /*0710*/  @!P0 LEA R19, R11, R10, 0x18 ;  /* 0x0000000a0b138211 */ /* 0x002fca00078ec0ff */
[----:B------:R-:W1:Y:S04]  /*0720*/  @!P0 LDS R11, [R19] ;  /* 0x00000000130b8984 */ /* 0x000e680000000800 */
[----:B-1----:R1:W-:Y:S01]  /*0730*/  @!P0 STG.E desc[UR8][R6.64], R11 ;  /* 0x0000000b06008986 */ /* 0x0023e2000c101908 */
[----:B------:R-:W-:Y:S05]  /*0740*/  BRA.U UP0, `(.L_x_44) ;  /* 0xfffffff900e87547 */ /* 0x000fea000b83ffff */
[----:B------:R-:W-:Y:S05]  /*0750*/  EXIT ;  /* 0x000000000000794d */ /* 0x000fea0003800000 */
.L_x_45:
        /* <DEDUP_REMOVED lines=10> */
.L_x_73:


//--------------------- .text._Z36reduce_neighbored_conflict_divergentPiS_i --------------------------
	.section	.text._Z36reduce_neighbored_conflict_divergentPiS_i,"ax",@progbits
	.align	128
        .global         _Z36reduce_neighbored_conflict_divergentPiS_i
        .type           _Z36reduce_neighbored_conflict_divergentPiS_i,@function
        .size           _Z36reduce_neighbored_conflict_divergentPiS_i,(.L_x_74 - _Z36reduce_neighbored_conflict_divergentPiS_i)
        .other          _Z36reduce_neighbored_conflict_divergentPiS_i,@"STO_CUDA_ENTRY STV_DEFAULT"
_Z36reduce_neighbored_conflict_divergentPiS_i:
.text._Z36reduce_neighbored_conflict_divergentPiS_i:
        /* <DEDUP_REMOVED lines=46> */
.L_x_55:
        /* <DEDUP_REMOVED lines=25> */
.L_x_49:
[----:B------:R-:W-:Y:S05]  /*0470*/  BSYNC.RECONVERGENT B1 ;  /* 0x0000000000017941 */ /* 0x000fea0003800200 */
.L_x_48:
[----:B------:R-:W-:Y:S04]  /*0480*/  BSSY.RECONVERGENT B1, `(.L_x_50) ;  /* 0x0000010000017945 */ /* 0x000fe80003800200 */
[----:B------:R-:W-:Y:S05]  /*0490*/  @!P0 BRA `(.L_x_51) ;  /* 0x0000000000388947 */ /* 0x000fea0003800000 */
.L_x_52:
        /* <DEDUP_REMOVED lines=14> */
.L_x_51:
[----:B------:R-:W-:Y:S05]  /*0580*/  BSYNC.RECONVERGENT B1 ;  /* 0x0000000000017941 */ /* 0x000fea0003800200 */
.L_x_50:
[----:B-----5:R0:W-:Y:S02]  /*0590*/  STS [R26], R23 ;  /* 0x000000171a007388 */ /* 0x0201e40000000800 */
.L_x_47:
[----:B------:R-:W-:Y:S05]  /*05a0*/  BSYNC.RECONVERGENT B0 ;  /* 0x0000000000007941 */ /* 0x000fea0003800200 */
.L_x_46:
[----:B------:R-:W-:Y:S01]  /*05b0*/  BAR.SYNC.DEFER_BLOCKING 0x0 ;  /* 0x0000000000007b1d */ /* 0x000fe20000010000 */
[----:B------:R-:W-:-:S09]  /*05c0*/  UISETP.GE.U32.AND UP0, UPT, UR8, 0x2, UPT ;  /* 0x000000020800788c */ /* 0x000fd2000bf06070 */
[----:B------:R-:W-:Y:S05]  /*05d0*/  BRA.U !UP0, `(.L_x_53) ;  /* 0x0000000108347547 */ /* 0x000fea000b800000 */
[----:B------:R-:W-:-:S07]  /*05e0*/  IMAD.MOV.U32 R11, RZ, RZ, 0x1 ;  /* 0x00000001ff0b7424 */ /* 0x000fce00078e00ff */
.L_x_54:
[----:B------:R-:W-:-:S05]  /*05f0*/  SHF.L.U32 R12, R11, 0x1, RZ ;  /* 0x000000010b0c7819 */ /* 0x000fca00000006ff */
[----:B------:R-:W-:-:S05]  /*0600*/  VIADD R13, R12, 0xffffffff ;  /* 0xffffffff0c0d7836 */ /* 0x000fca0000000000 */
[----:B------:R-:W-:-:S13]  /*0610*/  LOP3.LUT P0, RZ, R13, R20, RZ, 0xc0, !PT ;  /* 0x000000140dff7212 */ /* 0x000fda000780c0ff */
[----:B------:R-:W-:Y:S02]  /*0620*/  @!P0 LEA R10, R11, R26, 0x2 ;  /* 0x0000001a0b0a8211 */ /* 0x000fe400078e10ff */
[----:B------:R-:W-:Y:S04]  /*0630*/  @!P0 LDS R11, [R26] ;  /* 0x000000001a0b8984 */ /* 0x000fe80000000800 */
[----:B------:R-:W1:Y:S02]  /*0640*/  @!P0 LDS R10, [R10] ;  /* 0x000000000a0a8984 */ /* 0x000e640000000800 */
[----:B-1----:R-:W-:Y:S01]  /*0650*/  @!P0 IMAD.IADD R13, R10, 0x1, R11 ;  /* 0x000000010a0d8824 */ /* 0x002fe200078e020b */
[----:B------:R-:W-:-:S04]  /*0660*/  MOV R11, R12 ;  /* 0x0000000c000b7202 */ /* 0x000fc80000000f00 */
[----:B------:R1:W-:Y:S01]  /*0670*/  @!P0 STS [R26], R13 ;  /* 0x0000000d1a008388 */ /* 0x0003e20000000800 */
[----:B------:R-:W-:Y:S01]  /*0680*/  BAR.SYNC.DEFER_BLOCKING 0x0 ;  /* 0x0000000000007b1d */ /* 0x000fe20000010000 */
[----:B------:R-:W-:-:S13]  /*0690*/  ISETP.GE.U32.AND P0, PT, R12, UR8, PT ;  /* 0x000000080c007c0c */ /* 0x000fda000bf06070 */
[----:B-1----:R-:W-:Y:S05]  /*06a0*/  @!P0 BRA `(.L_x_54) ;  /* 0xfffffffc00d08947 */ /* 0x002fea000383ffff */
.L_x_53:
        /* <DEDUP_REMOVED lines=8> */
.L_x_56:
        /* <DEDUP_REMOVED lines=13> */
.L_x_74:


//--------------------- .text._Z24reduce_neighbored_globalPiS_i --------------------------
	.section	.text._Z24reduce_neighbored_globalPiS_i,"ax",@progbits
	.align	128
        .global         _Z24reduce_neighbored_globalPiS_i
        .type           _Z24reduce_neighbored_globalPiS_i,@function
        .size           _Z24reduce_neighbored_globalPiS_i,(.L_x_75 - _Z24reduce_neighbored_globalPiS_i)
        .other          _Z24reduce_neighbored_globalPiS_i,@"STO_CUDA_ENTRY STV_DEFAULT"
_Z24reduce_neighbored_globalPiS_i:
.text._Z24reduce_neighbored_globalPiS_i:
[----:B------:R-:W-:Y:S01]  /*0000*/  LDC R1, c[0x0][0x37c] ;  /* 0x0000df00ff017b82 */ /* 0x000fe20000000800 */
[----:B------:R-:W0:Y:S07]  /*0010*/  LDCU UR5, c[0x0][0x360] ;  /* 0x00006c00ff0577ac */ /* 0x000e2e0008000800 */
[----:B------:R-:W0:Y:S01]  /*0020*/  LDC R2, c[0x0][0x370] ;  /* 0x0000dc00ff027b82 */ /* 0x000e220000000800 */
[----:B------:R-:W1:Y:S01]  /*0030*/  S2R R11, SR_CTAID.X ;  /* 0x00000000000b7919 */ /* 0x000e620000002500 */
[----:B------:R-:W2:Y:S01]  /*0040*/  LDCU UR4, c[0x0][0x390] ;  /* 0x00007200ff0477ac */ /* 0x000ea20008000800 */
[----:B------:R-:W3:Y:S01]  /*0050*/  S2R R0, SR_TID.X ;  /* 0x0000000000007919 */ /* 0x000ee20000002100 */
[----:B------:R-:W4:Y:S04]  /*0060*/  LDCU.64 UR6, c[0x0][0x358] ;  /* 0x00006b00ff0677ac */ /* 0x000f280008000a00 */
[----:B------:R-:W5:Y:S01]  /*0070*/  LDC.64 R8, c[0x0][0x388] ;  /* 0x0000e200ff087b82 */ /* 0x000f620000000a00 */
[----:B0-----:R-:W-:-:S04]  /*0080*/  IMAD R13, R2, UR5, RZ ;  /* 0x00000005020d7c24 */ /* 0x001fc8000f8e02ff */
[----:B------:R-:W0:Y:S01]  /*0090*/  I2F.U32.RP R4, R13 ;  /* 0x0000000d00047306 */ /* 0x000e220000209000 */
[----:B------:R-:W-:Y:S02]  /*00a0*/  IADD3 R7, PT, PT, RZ, -R13, RZ ;  /* 0x8000000dff077210 */ /* 0x000fe40007ffe0ff */
[----:B------:R-:W-:Y:S02]  /*00b0*/  ISETP.NE.U32.AND P3, PT, R13, RZ, PT ;  /* 0x000000ff0d00720c */ /* 0x000fe40003f65070 */
[----:B-1----:R-:W-:Y:S01]  /*00c0*/  LEA R3, R2, R11, 0x1 ;  /* 0x0000000b02037211 */ /* 0x002fe200078e08ff */
[----:B---3--:R-:W-:-:S04]  /*00d0*/  IMAD R12, R11, UR5, R0 ;  /* 0x000000050b0c7c24 */ /* 0x008fc8000f8e0200 */
[----:B------:R-:W-:Y:S01]  /*00e0*/  IMAD R2, R3, UR5, R0 ;  /* 0x0000000503027c24 */ /* 0x000fe2000f8e0200 */
[----:B0-----:R-:W0:Y:S04]  /*00f0*/  MUFU.RCP R4, R4 ;  /* 0x0000000400047308 */ /* 0x001e280000001000 */
[----:B--2---:R-:W-:Y:S01]  /*0100*/  VIMNMX R5, PT, PT, R2, UR4, !PT ;  /* 0x0000000402057c48 */ /* 0x004fe2000ffe0100 */
[----:B------:R-:W-:-:S04]  /*0110*/  UMOV UR4, URZ ;  /* 0x000000ff00047c82 */ /* 0x000fc80008000000 */
[----:B------:R-:W-:Y:S02]  /*0120*/  IMAD.IADD R5, R5, 0x1, -R2 ;  /* 0x0000000105057824 */ /* 0x000fe400078e0a02 */
[----:B------:R-:W-:-:S03]  /*0130*/  HFMA2 R2, -RZ, RZ, 0, 0 ;  /* 0x00000000ff027431 */ /* 0x000fc600000001ff */
[----:B------:R-:W-:-:S04]  /*0140*/  ISETP.NE.AND P0, PT, R5, RZ, PT ;  /* 0x000000ff0500720c */ /* 0x000fc80003f05270 */
[----:B------:R-:W-:Y:S02]  /*0150*/  SEL R15, RZ, 0x1, !P0 ;  /* 0x00000001ff0f7807 */ /* 0x000fe40004000000 */
[----:B0-----:R-:W-:Y:S01]  /*0160*/  IADD3 R3, PT, PT, R4, 0xffffffe, RZ ;  /* 0x0ffffffe04037810 */ /* 0x001fe20007ffe0ff */
[----:B------:R-:W-:-:S05]  /*0170*/  VIADD R4, R5, 0xffffffff ;  /* 0xffffffff05047836 */ /* 0x000fca0000000000 */
[----:B------:R-:W0:Y:S01]  /*0180*/  F2I.FTZ.U32.TRUNC.NTZ R3, R3 ;  /* 0x0000000300037305 */ /* 0x000e22000021f000 */
[----:B------:R-:W-:Y:S02]  /*0190*/  @!P0 IMAD.MOV R4, RZ, RZ, R5 ;  /* 0x000000ffff048224 */ /* 0x000fe400078e0205 */
[----:B0-----:R-:W-:-:S04]  /*01a0*/  IMAD R7, R7, R3, RZ ;  /* 0x0000000307077224 */ /* 0x001fc800078e02ff */
[----:B------:R-:W-:Y:S02]  /*01b0*/  IMAD.HI.U32 R7, R3, R7, R2 ;  /* 0x0000000703077227 */ /* 0x000fe400078e0002 */
[----:B------:R-:W0:Y:S04]  /*01c0*/  LDC.64 R2, c[0x0][0x380] ;  /* 0x0000e000ff027b82 */ /* 0x000e280000000a00 */
[----:B------:R-:W-:-:S05]  /*01d0*/  IMAD.HI.U32 R10, R7, R4, RZ ;  /* 0x00000004070a7227 */ /* 0x000fca00078e00ff */
[----:B------:R-:W-:-:S05]  /*01e0*/  IADD3 R5, PT, PT, -R10, RZ, RZ ;  /* 0x000000ff0a057210 */ /* 0x000fca0007ffe1ff */
[----:B------:R-:W-:-:S05]  /*01f0*/  IMAD R4, R13, R5, R4 ;  /* 0x000000050d047224 */ /* 0x000fca00078e0204 */
[----:B------:R-:W-:Y:S01]  /*0200*/  ISETP.GE.U32.AND P1, PT, R4, R13, PT ;  /* 0x0000000d0400720c */ /* 0x000fe20003f26070 */
[----:B0-----:R-:W-:-:S04]  /*0210*/  IMAD.WIDE R2, R12, 0x4, R2 ;  /* 0x000000040c027825 */ /* 0x001fc800078e0202 */
[----:B------:R-:W-:-:S08]  /*0220*/  IMAD.IADD R12, R12, 0x1, R13 ;  /* 0x000000010c0c7824 */ /* 0x000fd000078e020d */
[----:B------:R-:W-:Y:S01]  /*0230*/  @P1 IMAD.IADD R4, R4, 0x1, -R13 ;  /* 0x0000000104041824 */ /* 0x000fe200078e0a0d */
[----:B------:R-:W-:Y:S01]  /*0240*/  @P1 IADD3 R10, PT, PT, R10, 0x1, RZ ;  /* 0x000000010a0a1810 */ /* 0x000fe20007ffe0ff */
[----:B------:R-:W-:-:S03]  /*0250*/  IMAD.IADD R14, R13, 0x1, R12 ;  /* 0x000000010d0e7824 */ /* 0x000fc600078e020c */
[----:B------:R-:W-:Y:S01]  /*0260*/  ISETP.GE.U32.AND P2, PT, R4, R13, PT ;  /* 0x0000000d0400720c */ /* 0x000fe20003f46070 */
[C---:B------:R-:W-:Y:S01]  /*0270*/  IMAD.WIDE R4, R13.reuse, 0x4, R2 ;  /* 0x000000040d047825 */ /* 0x040fe200078e0202 */
[----:B------:R-:W-:-:S04]  /*0280*/  IADD3 R16, PT, PT, R13, R14, RZ ;  /* 0x0000000e0d107210 */ /* 0x000fc80007ffe0ff */
[C---:B------:R-:W-:Y:S01]  /*0290*/  IADD3 R17, PT, PT, R13.reuse, R16, RZ ;  /* 0x000000100d117210 */ /* 0x040fe20007ffe0ff */
[----:B------:R-:W-:-:S06]  /*02a0*/  IMAD.WIDE R6, R13, 0x4, R4 ;  /* 0x000000040d067825 */ /* 0x000fcc00078e0204 */
[----:B------:R-:W-:Y:S02]  /*02b0*/  @P2 IADD3 R10, PT, PT, R10, 0x1, RZ ;  /* 0x000000010a0a2810 */ /* 0x000fe40007ffe0ff */
[----:B------:R-:W-:-:S05]  /*02c0*/  @!P3 LOP3.LUT R10, RZ, R13, RZ, 0x33, !PT ;  /* 0x0000000dff0ab212 */ /* 0x000fca00078e33ff */
[----:B------:R-:W-:Y:S02]  /*02d0*/  IMAD.IADD R15, R15, 0x1, R10 ;  /* 0x000000010f0f7824 */ /* 0x000fe400078e020a */
[----:B-----5:R-:W-:-:S04]  /*02e0*/  IMAD.WIDE.U32 R10, R11, 0x4, R8 ;  /* 0x000000040b0a7825 */ /* 0x020fc800078e0008 */
[----:B----4-:R-:W-:-:S07]  /*02f0*/  IMAD.WIDE R8, R13, 0x4, R6 ;  /* 0x000000040d087825 */ /* 0x010fce00078e0206 */
.L_x_68:
[----:B0-----:R-:W0:Y:S01]  /*0300*/  LDCU UR8, c[0x0][0x390] ;  /* 0x00007200ff0877ac */ /* 0x001e220008000800 */
[----:B------:R-:W-:Y:S01]  /*0310*/  BSSY.RECONVERGENT B0, `(.L_x_57) ;  /* 0x0000032000007945 */ /* 0x000fe20003800200 */
[----:B------:R-:W-:-:S04]  /*0320*/  UIADD3 UR4, UPT, UPT, UR4, 0x1, URZ ;  /* 0x0000000104047890 */ /* 0x000fc8000fffe0ff */
[----:B------:R-:W-:Y:S01]  /*0330*/  UISETP.NE.AND UP1, UPT, UR4, 0x3e8, UPT ;  /* 0x000003e80400788c */ /* 0x000fe2000bf25270 */
[----:B0-----:R-:W-:-:S13]  /*0340*/  ISETP.GE.AND P0, PT, R12, UR8, PT ;  /* 0x000000080c007c0c */ /* 0x001fda000bf06270 */
[----:B-12345:R-:W-:Y:S05]  /*0350*/  @P0 BRA `(.L_x_58) ;  /* 0x0000000000b40947 */ /* 0x03efea0003800000 */
[----:B------:R0:W5:Y:S01]  /*0360*/  LDG.E R21, desc[UR6][R2.64] ;  /* 0x0000000602157981 */ /* 0x000162000c1e1900 */
[----:B------:R-:W-:Y:S01]  /*0370*/  LOP3.LUT R19, R15, 0x3, RZ, 0xc0, !PT ;  /* 0x000000030f137812 */ /* 0x000fe200078ec0ff */
[----:B------:R-:W-:Y:S01]  /*0380*/  BSSY.RECONVERGENT B1, `(.L_x_59) ;  /* 0x0000014000017945 */ /* 0x000fe20003800200 */
[----:B------:R-:W-:Y:S02]  /*0390*/  IMAD.MOV.U32 R20, RZ, RZ, R12 ;  /* 0x000000ffff147224 */ /* 0x000fe400078e000c */
[----:B------:R-:W-:-:S13]  /*03a0*/  ISETP.NE.AND P0, PT, R19, 0x3, PT ;  /* 0x000000031300780c */ /* 0x000fda0003f05270 */
[----:B0-----:R-:W-:Y:S05]  /*03b0*/  @!P0 BRA `(.L_x_60) ;  /* 0x0000000000408947 */ /* 0x001fea0003800000 */
[----:B------:R-:W2:Y:S01]  /*03c0*/  LDG.E R18, desc[UR6][R4.64] ;  /* 0x0000000604127981 */ /* 0x000ea2000c1e1900 */
[----:B------:R-:W-:Y:S01]  /*03d0*/  ISETP.NE.AND P0, PT, R19, RZ, PT ;  /* 0x000000ff1300720c */ /* 0x000fe20003f05270 */
[----:B------:R-:W-:Y:S01]  /*03e0*/  IMAD.MOV.U32 R20, RZ, RZ, R14 ;  /* 0x000000ffff147224 */ /* 0x000fe200078e000e */
[----:B--2--5:R-:W-:-:S05]  /*03f0*/  IADD3 R21, PT, PT, R21, R18, RZ ;  /* 0x0000001215157210 */ /* 0x024fca0007ffe0ff */
[----:B------:R0:W-:Y:S06]  /*0400*/  STG.E desc[UR6][R2.64], R21 ;  /* 0x0000001502007986 */ /* 0x0001ec000c101906 */
[----:B------:R-:W-:Y:S05]  /*0410*/  @!P0 BRA `(.L_x_60) ;  /* 0x0000000000288947 */ /* 0x000fea0003800000 */
[----:B------:R-:W0:Y:S01]  /*0420*/  LDG.E R18, desc[UR6][R6.64] ;  /* 0x0000000606127981 */ /* 0x000e22000c1e1900 */
[----:B------:R-:W-:Y:S01]  /*0430*/  ISETP.NE.AND P0, PT, R19, 0x1, PT ;  /* 0x000000011300780c */ /* 0x000fe20003f05270 */
[----:B------:R-:W-:Y:S01]  /*0440*/  IMAD.MOV.U32 R20, RZ, RZ, R16 ;  /* 0x000000ffff147224 */ /* 0x000fe200078e0010 */
[----:B0-----:R-:W-:-:S05]  /*0450*/  IADD3 R21, PT, PT, R21, R18, RZ ;  /* 0x0000001215157210 */ /* 0x001fca0007ffe0ff */
[----:B------:R1:W-:Y:S06]  /*0460*/  STG.E desc[UR6][R2.64], R21 ;  /* 0x0000001502007986 */ /* 0x0003ec000c101906 */
[----:B------:R-:W-:Y:S05]  /*0470*/  @!P0 BRA `(.L_x_60) ;  /* 0x0000000000108947 */ /* 0x000fea0003800000 */
[----:B------:R-:W1:Y:S01]  /*0480*/  LDG.E R18, desc[UR6][R8.64] ;  /* 0x0000000608127981 */ /* 0x000e62000c1e1900 */
[----:B------:R-:W-:Y:S01]  /*0490*/  IMAD.MOV.U32 R20, RZ, RZ, R17 ;  /* 0x000000ffff147224 */ /* 0x000fe200078e0011 */
[----:B-1----:R-:W-:-:S05]  /*04a0*/  IADD3 R21, PT, PT, R21, R18, RZ ;  /* 0x0000001215157210 */ /* 0x002fca0007ffe0ff */
[----:B------:R2:W-:Y:S02]  /*04b0*/  STG.E desc[UR6][R2.64], R21 ;  /* 0x0000001502007986 */ /* 0x0005e4000c101906 */
.L_x_60:
[----:B------:R-:W-:Y:S05]  /*04c0*/  BSYNC.RECONVERGENT B1 ;  /* 0x0000000000017941 */ /* 0x000fea0003800200 */
.L_x_59:
[----:B------:R-:W-:-:S13]  /*04d0*/  ISETP.GE.U32.AND P0, PT, R15, 0x3, PT ;  /* 0x000000030f00780c */ /* 0x000fda0003f06070 */
[----:B------:R-:W-:Y:S05]  /*04e0*/  @!P0 BRA `(.L_x_58) ;  /* 0x0000000000508947 */ /* 0x000fea0003800000 */
.L_x_61:
[----:B---3--:R-:W3:Y:S02]  /*04f0*/  LDC.64 R18, c[0x0][0x380] ;  /* 0x0000e000ff127b82 */ /* 0x008ee40000000a00 */
[----:B---3--:R-:W-:-:S05]  /*0500*/  IMAD.WIDE R18, R20, 0x4, R18 ;  /* 0x0000000414127825 */ /* 0x008fca00078e0212 */
[----:B------:R-:W3:Y:S02]  /*0510*/  LDG.E R22, desc[UR6][R18.64] ;  /* 0x0000000612167981 */ /* 0x000ee4000c1e1900 */
[----:B---3-5:R-:W-:Y:S01]  /*0520*/  IADD3 R29, PT, PT, R22, R21, RZ ;  /* 0x00000015161d7210 */ /* 0x028fe20007ffe0ff */
[----:B------:R-:W-:-:S04]  /*0530*/  IMAD.WIDE R22, R13, 0x4, R18 ;  /* 0x000000040d167825 */ /* 0x000fc800078e0212 */
[----:B------:R3:W-:Y:S04]  /*0540*/  STG.E desc[UR6][R2.64], R29 ;  /* 0x0000001d02007986 */ /* 0x0007e8000c101906 */
[----:B------:R-:W4:Y:S02]  /*0550*/  LDG.E R24, desc[UR6][R22.64] ;  /* 0x0000000616187981 */ /* 0x000f24000c1e1900 */
[----:B----4-:R-:W-:Y:S02]  /*0560*/  IMAD.IADD R28, R29, 0x1, R24 ;  /* 0x000000011d1c7824 */ /* 0x010fe400078e0218 */
[----:B------:R-:W-:-:S03]  /*0570*/  IMAD.WIDE R24, R13, 0x4, R22 ;  /* 0x000000040d187825 */ /* 0x000fc600078e0216 */
[----:B------:R3:W-:Y:S04]  /*0580*/  STG.E desc[UR6][R2.64], R28 ;  /* 0x0000001c02007986 */ /* 0x0007e8000c101906 */
[----:B012---:R-:W2:Y:S01]  /*0590*/  LDG.E R21, desc[UR6][R24.64] ;  /* 0x0000000618157981 */ /* 0x007ea2000c1e1900 */
[----:B------:R-:W-:Y:S01]  /*05a0*/  IMAD.WIDE R26, R13, 0x4, R24 ;  /* 0x000000040d1a7825 */ /* 0x000fe200078e0218 */
[----:B--2---:R-:W-:-:S05]  /*05b0*/  IADD3 R19, PT, PT, R28, R21, RZ ;  /* 0x000000151c137210 */ /* 0x004fca0007ffe0ff */
[----:B------:R3:W-:Y:S04]  /*05c0*/  STG.E desc[UR6][R2.64], R19 ;  /* 0x0000001302007986 */ /* 0x0007e8000c101906 */
[----:B------:R-:W2:Y:S01]  /*05d0*/  LDG.E R26, desc[UR6][R26.64] ;  /* 0x000000061a1a7981 */ /* 0x000ea2000c1e1900 */
[----:B------:R-:W-:-:S04]  /*05e0*/  LEA R20, R13, R20, 0x2 ;  /* 0x000000140d147211 */ /* 0x000fc800078e10ff */
[----:B------:R-:W-:Y:S01]  /*05f0*/  ISETP.GE.AND P0, PT, R20, UR8, PT ;  /* 0x0000000814007c0c */ /* 0x000fe2000bf06270 */
[----:B--2---:R-:W-:-:S05]  /*0600*/  IMAD.IADD R21, R19, 0x1, R26 ;  /* 0x0000000113157824 */ /* 0x004fca00078e021a */
[----:B------:R3:W-:Y:S07]  /*0610*/  STG.E desc[UR6][R2.64], R21 ;  /* 0x0000001502007986 */ /* 0x0007ee000c101906 */
[----:B------:R-:W-:Y:S05]  /*0620*/  @!P0 BRA `(.L_x_61) ;  /* 0xfffffffc00b08947 */ /* 0x000fea000383ffff */
.L_x_58:
[----:B------:R-:W-:Y:S05]  /*0630*/  BSYNC.RECONVERGENT B0 ;  /* 0x0000000000007941 */ /* 0x000fea0003800200 */
.L_x_57:
[----:B------:R-:W-:Y:S01]  /*0640*/  BAR.SYNC.DEFER_BLOCKING 0x0 ;  /* 0x0000000000007b1d */ /* 0x000fe20000010000 */
[----:B------:R-:W-:-:S09]  /*0650*/  UISETP.GE.U32.AND UP0, UPT, UR5, 0x2, UPT ;  /* 0x000000020500788c */ /* 0x000fd2000bf06070 */
[----:B------:R-:W-:Y:S05]  /*0660*/  BRA.U !UP0, `(.L_x_62) ;  /* 0x0000000108407547 */ /* 0x000fea000b800000 */
[----:B---3--:R-:W-:-:S07]  /*0670*/  IMAD.MOV.U32 R19, RZ, RZ, 0x1 ;  /* 0x00000001ff137424 */ /* 0x008fce00078e00ff */
.L_x_65:
[----:B------:R-:W-:Y:S01]  /*0680*/  SHF.L.U32 R20, R19, 0x1, RZ ;  /* 0x0000000113147819 */ /* 0x000fe200000006ff */
[----:B------:R-:W-:Y:S04]  /*0690*/  BSSY.RECONVERGENT B0, `(.L_x_63) ;  /* 0x0000009000007945 */ /* 0x000fe80003800200 */
[----:B012--5:R-:W-:-:S05]  /*06a0*/  VIADD R21, R20, 0xffffffff ;  /* 0xffffffff14157836 */ /* 0x027fca0000000000 */
[----:B------:R-:W-:-:S13]  /*06b0*/  LOP3.LUT P0, RZ, R21, R0, RZ, 0xc0, !PT ;  /* 0x0000000015ff7212 */ /* 0x000fda000780c0ff */
[----:B------:R-:W-:Y:S05]  /*06c0*/  @P0 BRA `(.L_x_64) ;  /* 0x0000000000140947 */ /* 0x000fea0003800000 */
[----:B------:R-:W-:Y:S01]  /*06d0*/  IMAD.WIDE.U32 R18, R19, 0x4, R2 ;  /* 0x0000000413127825 */ /* 0x000fe200078e0002 */
[----:B------:R-:W2:Y:S05]  /*06e0*/  LDG.E R21, desc[UR6][R2.64] ;  /* 0x0000000602157981 */ /* 0x000eaa000c1e1900 */
[----:B------:R-:W2:Y:S02]  /*06f0*/  LDG.E R18, desc[UR6][R18.64] ;  /* 0x0000000612127981 */ /* 0x000ea4000c1e1900 */
[----:B--2---:R-:W-:-:S05]  /*0700*/  IADD3 R21, PT, PT, R18, R21, RZ ;  /* 0x0000001512157210 */ /* 0x004fca0007ffe0ff */
[----:B------:R0:W-:Y:S02]  /*0710*/  STG.E desc[UR6][R2.64], R21 ;  /* 0x0000001502007986 */ /* 0x0001e4000c101906 */
.L_x_64:
[----:B------:R-:W-:Y:S05]  /*0720*/  BSYNC.RECONVERGENT B0 ;  /* 0x0000000000007941 */ /* 0x000fea0003800200 */
.L_x_63:
[----:B------:R-:W-:Y:S01]  /*0730*/  BAR.SYNC.DEFER_BLOCKING 0x0 ;  /* 0x0000000000007b1d */ /* 0x000fe20000010000 */
[----:B------:R-:W-:Y:S01]  /*0740*/  ISETP.GE.U32.AND P0, PT, R20, UR5, PT ;  /* 0x0000000514007c0c */ /* 0x000fe2000bf06070 */
[----:B------:R-:W-:-:S12]  /*0750*/  IMAD.MOV.U32 R19, RZ, RZ, R20 ;  /* 0x000000ffff137224 */ /* 0x000fd800078e0014 */
[----:B------:R-:W-:Y:S05]  /*0760*/  @!P0 BRA `(.L_x_65) ;  /* 0xfffffffc00c48947 */ /* 0x000fea000383ffff */
.L_x_62:
[----:B------:R-:W-:Y:S01]  /*0770*/  ISETP.NE.AND P0, PT, R0, RZ, PT ;  /* 0x000000ff0000720c */ /* 0x000fe20003f05270 */
[----:B------:R-:W-:-:S12]  /*0780*/  BSSY.RECONVERGENT B0, `(.L_x_66) ;  /* 0x0000004000007945 */ /* 0x000fd80003800200 */
[----:B------:R-:W-:Y:S05]  /*0790*/  @P0 BRA `(.L_x_67) ;  /* 0x0000000000080947 */ /* 0x000fea0003800000 */
[----:B---3--:R-:W3:Y:S04]  /*07a0*/  LDG.E R19, desc[UR6][R2.64] ;  /* 0x0000000602137981 */ /* 0x008ee8000c1e1900 */
[----:B---3--:R4:W-:Y:S02]  /*07b0*/  STG.E desc[UR6][R10.64], R19 ;  /* 0x000000130a007986 */ /* 0x0089e4000c101906 */
.L_x_67:
[----:B------:R-:W-:Y:S05]  /*07c0*/  BSYNC.RECONVERGENT B0 ;  /* 0x0000000000007941 */ /* 0x000fea0003800200 */
.L_x_66:
[----:B------:R-:W-:Y:S05]  /*07d0*/  BRA.U UP1, `(.L_x_68) ;  /* 0xfffffff901c87547 */ /* 0x000fea000b83ffff */
[----:B------:R-:W-:Y:S05]  /*07e0*/  EXIT ;  /* 0x000000000000794d */ /* 0x000fea0003800000 */
.L_x_69:
        /* <DEDUP_REMOVED lines=9> */
.L_x_75:


//--------------------- .nv.shared._Z61reduce_interleaved_noconflict_nondivergent_completelyunrolledILj512EEvPiS0_i --------------------------
	.section	.nv.shared._Z61reduce_interleaved_noconflict_nondivergent_completelyunrolledILj512EEvPiS0_i,"aw",@nobits
	.sectionflags	@""
	.align	4
.nv.shared._Z61reduce_interleaved_noconflict_nondivergent_completelyunrolledILj512EEvPiS0_i:
	.zero		5120


//--------------------- .nv.shared.reserved.0     --------------------------
	.section	.nv.shared.reserved.0,"aw",@nobits
	.weak		__nv_reservedSMEM_offset_0_alias
	.size		__nv_reservedSMEM_offset_0_alias, 0, 64
	.other		__nv_reservedSMEM_offset_0_alias,@"STO_CUDA_RESERVED_SHARED STV_DEFAULT"
__nv_reservedSMEM_offset_0_alias:
	.zero		0
	.zero		64


//--------------------- .nv.shared._Z51reduce_interleaved_noconflict_nondivergent_unrolledPiS_i --------------------------
	.section	.nv.shared._Z51reduce_interleaved_noconflict_nondivergent_unrolledPiS_i,"aw",@nobits
	.sectionflags	@""
	.align	4
.nv.shared._Z51reduce_interleaved_noconflict_nondivergent_unrolledPiS_i:
	.zero		5120


//--------------------- .nv.shared._Z42reduce_interleaved_noconflict_nondivergentPiS_i --------------------------
	.section	.nv.shared._Z42reduce_interleaved_noconflict_nondivergentPiS_i,"aw",@nobits
	.sectionflags	@""
	.align	4
.nv.shared._Z42reduce_interleaved_noconflict_nondivergentPiS_i:
	.zero		5120


//--------------------- .nv.shared._Z39reduce_neighbored_conflict_nondivergentPiS_i --------------------------
	.section	.nv.shared._Z39reduce_neighbored_conflict_nondivergentPiS_i,"aw",@nobits
	.sectionflags	@""
	.align	4
.nv.shared._Z39reduce_neighbored_conflict_nondivergentPiS_i:
	.zero		5120


//--------------------- .nv.shared._Z36reduce_neighbored_conflict_divergentPiS_i --------------------------
	.section	.nv.shared._Z36reduce_neighbored_conflict_divergentPiS_i,"aw",@nobits
	.sectionflags	@""
	.align	4
.nv.shared._Z36reduce_neighbored_conflict_divergentPiS_i:
	.zero		5120


//--------------------- .nv.constant0._Z61reduce_interleaved_noconflict_nondivergent_completelyunrolledILj512EEvPiS0_i --------------------------
	.section	.nv.constant0._Z61reduce_interleaved_noconflict_nondivergent_completelyunrolledILj512EEvPiS0_i,"a",@progbits
	.sectionflags	@""
	.align	4
.nv.constant0._Z61reduce_interleaved_noconflict_nondivergent_completelyunrolledILj512EEvPiS0_i:
	.zero		916


//--------------------- .nv.constant0._Z51reduce_interleaved_noconflict_nondivergent_unrolledPiS_i --------------------------
	.section	.nv.constant0._Z51reduce_interleaved_noconflict_nondivergent_unrolledPiS_i,"a",@progbits
	.sectionflags	@""
	.align	4
.nv.constant0._Z51reduce_interleaved_noconflict_nondivergent_unrolledPiS_i:
	.zero		916


//--------------------- .nv.constant0._Z42reduce_interleaved_noconflict_nondivergentPiS_i --------------------------
	.section	.nv.constant0._Z42reduce_interleaved_noconflict_nondivergentPiS_i,"a",@progbits
	.sectionflags	@""
	.align	4
.nv.constant0._Z42reduce_interleaved_noconflict_nondivergentPiS_i:
	.zero		916


//--------------------- .nv.constant0._Z39reduce_neighbored_conflict_nondivergentPiS_i --------------------------
	.section	.nv.constant0._Z39reduce_neighbored_conflict_nondivergentPiS_i,"a",@progbits
	.sectionflags	@""
	.align	4
.nv.constant0._Z39reduce_neighbored_conflict_nondivergentPiS_i:
	.zero		916


//--------------------- .nv.constant0._Z36reduce_neighbored_conflict_divergentPiS_i --------------------------
	.section	.nv.constant0._Z36reduce_neighbored_conflict_divergentPiS_i,"a",@progbits
	.sectionflags	@""
	.align	4
.nv.constant0._Z36reduce_neighbored_conflict_divergentPiS_i:
	.zero		916


//--------------------- .nv.constant0._Z24reduce_neighbored_globalPiS_i --------------------------
	.section	.nv.constant0._Z24reduce_neighbored_globalPiS_i,"a",@progbits
	.sectionflags	@""
	.align	4
.nv.constant0._Z24reduce_neighbored_globalPiS_i:
	.zero		916


//--------------------- SYMBOLS --------------------------

	.type		.nv.reservedSmem.offset0,@object
	.size		.nv.reservedSmem.offset0,0x4
	.type		.nv.reservedSmem.cap,@object
	.size		.nv.reservedSmem.cap,0x4
